//
// Generated by NVIDIA NVVM Compiler
//
// Compiler Build ID: CL-36424714
// Cuda compilation tools, release 13.0, V13.0.88
// Based on NVVM 20.0.0
//

.version 9.0
.target sm_100
.address_size 64

	// .globl	_Z39flashattn_streaming_16x16_kernel_mw_v11PK6__halfS1_S1_Pfiif
// _ZZ39flashattn_streaming_16x16_kernel_mw_v11PK6__halfS1_S1_PfiifE12sh_m_running has been demoted
// _ZZ39flashattn_streaming_16x16_kernel_mw_v11PK6__halfS1_S1_PfiifE12sh_l_running has been demoted
// _ZZ39flashattn_streaming_16x16_kernel_mw_v11PK6__halfS1_S1_PfiifE12sh_y_running has been demoted
// _ZZ39flashattn_streaming_16x16_kernel_mw_v11PK6__halfS1_S1_PfiifE3shK has been demoted
// _ZZ39flashattn_streaming_16x16_kernel_mw_v11PK6__halfS1_S1_PfiifE3shV has been demoted
// _ZZ39flashattn_streaming_16x16_kernel_mw_v11PK6__halfS1_S1_PfiifE8s_scores has been demoted

.visible .entry _Z39flashattn_streaming_16x16_kernel_mw_v11PK6__halfS1_S1_Pfiif(
	.param .u64 .ptr .align 1 _Z39flashattn_streaming_16x16_kernel_mw_v11PK6__halfS1_S1_Pfiif_param_0,
	.param .u64 .ptr .align 1 _Z39flashattn_streaming_16x16_kernel_mw_v11PK6__halfS1_S1_Pfiif_param_1,
	.param .u64 .ptr .align 1 _Z39flashattn_streaming_16x16_kernel_mw_v11PK6__halfS1_S1_Pfiif_param_2,
	.param .u64 .ptr .align 1 _Z39flashattn_streaming_16x16_kernel_mw_v11PK6__halfS1_S1_Pfiif_param_3,
	.param .u32 _Z39flashattn_streaming_16x16_kernel_mw_v11PK6__halfS1_S1_Pfiif_param_4,
	.param .u32 _Z39flashattn_streaming_16x16_kernel_mw_v11PK6__halfS1_S1_Pfiif_param_5,
	.param .f32 _Z39flashattn_streaming_16x16_kernel_mw_v11PK6__halfS1_S1_Pfiif_param_6
)
{
	.reg .pred 	%p<119>;
	.reg .b16 	%rs<17>;
	.reg .b32 	%r<346>;
	.reg .b32 	%f<368>;
	.reg .b64 	%rd<28>;
	// demoted variable
	.shared .align 4 .b8 _ZZ39flashattn_streaming_16x16_kernel_mw_v11PK6__halfS1_S1_PfiifE12sh_m_running[64];
	// demoted variable
	.shared .align 4 .b8 _ZZ39flashattn_streaming_16x16_kernel_mw_v11PK6__halfS1_S1_PfiifE12sh_l_running[64];
	// demoted variable
	.shared .align 4 .b8 _ZZ39flashattn_streaming_16x16_kernel_mw_v11PK6__halfS1_S1_PfiifE12sh_y_running[1024];
	// demoted variable
	.shared .align 16 .b8 _ZZ39flashattn_streaming_16x16_kernel_mw_v11PK6__halfS1_S1_PfiifE3shK[1536];
	// demoted variable
	.shared .align 16 .b8 _ZZ39flashattn_streaming_16x16_kernel_mw_v11PK6__halfS1_S1_PfiifE3shV[1536];
	// demoted variable
	.shared .align 16 .b8 _ZZ39flashattn_streaming_16x16_kernel_mw_v11PK6__halfS1_S1_PfiifE8s_scores[1024];
	ld.param.u64 	%rd5, [_Z39flashattn_streaming_16x16_kernel_mw_v11PK6__halfS1_S1_Pfiif_param_0];
	ld.param.u64 	%rd6, [_Z39flashattn_streaming_16x16_kernel_mw_v11PK6__halfS1_S1_Pfiif_param_1];
	ld.param.u64 	%rd7, [_Z39flashattn_streaming_16x16_kernel_mw_v11PK6__halfS1_S1_Pfiif_param_2];
	ld.param.u64 	%rd8, [_Z39flashattn_streaming_16x16_kernel_mw_v11PK6__halfS1_S1_Pfiif_param_3];
	ld.param.u32 	%r42, [_Z39flashattn_streaming_16x16_kernel_mw_v11PK6__halfS1_S1_Pfiif_param_4];
	ld.param.u32 	%r41, [_Z39flashattn_streaming_16x16_kernel_mw_v11PK6__halfS1_S1_Pfiif_param_5];
	ld.param.f32 	%f56, [_Z39flashattn_streaming_16x16_kernel_mw_v11PK6__halfS1_S1_Pfiif_param_6];
	mov.u32 	%r1, %ctaid.x;
	setp.ge.s32 	%p1, %r1, %r42;
	@%p1 bra 	$L__BB0_32;
	cvta.to.global.u64 	%rd9, %rd5;
	cvta.to.global.u64 	%rd10, %rd8;
	mov.u32 	%r2, %tid.x;
	and.b32  	%r3, %r2, 31;
	shr.u32 	%r4, %r2, 5;
	cvt.u64.u32 	%rd11, %r1;
	mul.wide.u32 	%rd12, %r1, 512;
	add.s64 	%rd1, %rd9, %rd12;
	cvt.s64.s32 	%rd13, %r41;
	mul.lo.s64 	%rd14, %rd11, %rd13;
	shl.b64 	%rd15, %rd14, 5;
	add.s64 	%rd2, %rd6, %rd15;
	add.s64 	%rd3, %rd7, %rd15;
	mul.wide.u32 	%rd16, %r1, 1024;
	add.s64 	%rd4, %rd10, %rd16;
	setp.gt.u32 	%p2, %r2, 15;
	@%p2 bra 	$L__BB0_4;
	mov.u32 	%r5, %ntid.x;
	mov.u32 	%r332, %r2;
$L__BB0_3:
	shl.b32 	%r43, %r332, 2;
	mov.u32 	%r44, _ZZ39flashattn_streaming_16x16_kernel_mw_v11PK6__halfS1_S1_PfiifE12sh_m_running;
	add.s32 	%r45, %r44, %r43;
	mov.b32 	%r46, -246811958;
	st.shared.u32 	[%r45], %r46;
	mov.u32 	%r47, _ZZ39flashattn_streaming_16x16_kernel_mw_v11PK6__halfS1_S1_PfiifE12sh_l_running;
	add.s32 	%r48, %r47, %r43;
	mov.b32 	%r49, 0;
	st.shared.u32 	[%r48], %r49;
	shl.b32 	%r50, %r332, 6;
	mov.u32 	%r51, _ZZ39flashattn_streaming_16x16_kernel_mw_v11PK6__halfS1_S1_PfiifE12sh_y_running;
	add.s32 	%r52, %r51, %r50;
	st.shared.u32 	[%r52], %r49;
	st.shared.u32 	[%r52+4], %r49;
	st.shared.u32 	[%r52+8], %r49;
	st.shared.u32 	[%r52+12], %r49;
	st.shared.u32 	[%r52+16], %r49;
	st.shared.u32 	[%r52+20], %r49;
	st.shared.u32 	[%r52+24], %r49;
	st.shared.u32 	[%r52+28], %r49;
	st.shared.u32 	[%r52+32], %r49;
	st.shared.u32 	[%r52+36], %r49;
	st.shared.u32 	[%r52+40], %r49;
	st.shared.u32 	[%r52+44], %r49;
	st.shared.u32 	[%r52+48], %r49;
	st.shared.u32 	[%r52+52], %r49;
	st.shared.u32 	[%r52+56], %r49;
	st.shared.u32 	[%r52+60], %r49;
	add.s32 	%r332, %r332, %r5;
	setp.lt.u32 	%p3, %r332, 16;
	@%p3 bra 	$L__BB0_3;
$L__BB0_4:
	bar.sync 	0;
	setp.ne.s32 	%p4, %r4, 1;
	@%p4 bra 	$L__BB0_6;
	mov.b32 	%r54, 16;
	wmma.load.a.sync.aligned.row.m16n16k16.global.f16 	{%r333, %r334, %r335, %r336, %r337, %r338, %r339, %r340}, [%rd1], %r54;
$L__BB0_6:
	shr.s32 	%r55, %r41, 31;
	shr.u32 	%r56, %r55, 28;
	add.s32 	%r57, %r41, %r56;
	shr.s32 	%r24, %r57, 4;
	setp.gt.u32 	%p5, %r2, 31;
	@%p5 bra 	$L__BB0_8;
	shr.u32 	%r60, %r2, 1;
	shl.b32 	%r61, %r2, 3;
	and.b32  	%r62, %r61, 8;
	shl.b32 	%r63, %r60, 4;
	or.b32  	%r64, %r63, %r62;
	mul.wide.u32 	%rd19, %r64, 2;
	add.s64 	%rd17, %rd2, %rd19;
	mul.lo.s32 	%r65, %r60, 48;
	mov.u32 	%r66, _ZZ39flashattn_streaming_16x16_kernel_mw_v11PK6__halfS1_S1_PfiifE3shK;
	add.s32 	%r67, %r66, %r65;
	shl.b32 	%r68, %r2, 4;
	and.b32  	%r69, %r68, 16;
	add.s32 	%r58, %r67, %r69;
	// begin inline asm
	cp.async.cg.shared.global [%r58], [%rd17], 16;

	// end inline asm
	add.s64 	%rd18, %rd3, %rd19;
	mov.u32 	%r70, _ZZ39flashattn_streaming_16x16_kernel_mw_v11PK6__halfS1_S1_PfiifE3shV;
	add.s32 	%r71, %r70, %r65;
	add.s32 	%r59, %r71, %r69;
	// begin inline asm
	cp.async.cg.shared.global [%r59], [%rd18], 16;

	// end inline asm
	// begin inline asm
	cp.async.commit_group;

	// end inline asm
	// begin inline asm
	cp.async.wait_group 0;

	// end inline asm
$L__BB0_8:
	bar.sync 	0;
	setp.lt.s32 	%p6, %r41, 16;
	@%p6 bra 	$L__BB0_30;
	mov.b32 	%r341, 0;
	shr.u32 	%r78, %r2, 1;
$L__BB0_10:
	setp.gt.u32 	%p7, %r2, 31;
	and.b32  	%r26, %r341, 1;
	add.s32 	%r27, %r341, 1;
	setp.ge.s32 	%p8, %r27, %r24;
	or.pred  	%p9, %p7, %p8;
	@%p9 bra 	$L__BB0_12;
	xor.b32  	%r76, %r26, 1;
	shl.b32 	%r77, %r341, 8;
	shl.b32 	%r79, %r78, 4;
	add.s32 	%r80, %r79, %r77;
	add.s32 	%r81, %r80, 256;
	cvt.s64.s32 	%rd22, %r81;
	shl.b32 	%r82, %r2, 3;
	and.b32  	%r83, %r82, 8;
	cvt.u64.u32 	%rd23, %r83;
	or.b64  	%rd24, %rd22, %rd23;
	shl.b64 	%rd25, %rd24, 1;
	add.s64 	%rd20, %rd2, %rd25;
	mul.lo.s32 	%r84, %r78, 48;
	mov.u32 	%r85, _ZZ39flashattn_streaming_16x16_kernel_mw_v11PK6__halfS1_S1_PfiifE3shK;
	add.s32 	%r86, %r85, %r84;
	shl.b32 	%r87, %r2, 4;
	and.b32  	%r88, %r87, 16;
	add.s32 	%r89, %r86, %r88;
	mul.lo.s32 	%r90, %r76, 768;
	add.s32 	%r74, %r89, %r90;
	// begin inline asm
	cp.async.cg.shared.global [%r74], [%rd20], 16;

	// end inline asm
	add.s64 	%rd21, %rd3, %rd25;
	mov.u32 	%r91, _ZZ39flashattn_streaming_16x16_kernel_mw_v11PK6__halfS1_S1_PfiifE3shV;
	add.s32 	%r92, %r91, %r84;
	add.s32 	%r93, %r92, %r88;
	add.s32 	%r75, %r93, %r90;
	// begin inline asm
	cp.async.cg.shared.global [%r75], [%rd21], 16;

	// end inline asm
	// begin inline asm
	cp.async.commit_group;

	// end inline asm
$L__BB0_12:
	shr.u32 	%r28, %r2, 5;
	setp.ne.s32 	%p10, %r28, 1;
	@%p10 bra 	$L__BB0_14;
	mov.u32 	%r94, _ZZ39flashattn_streaming_16x16_kernel_mw_v11PK6__halfS1_S1_PfiifE3shK;
	mad.lo.s32 	%r95, %r26, 768, %r94;
	mov.b32 	%r96, 24;
	wmma.load.b.sync.aligned.col.m16n16k16.shared.f16 	{%r97, %r98, %r99, %r100, %r101, %r102, %r103, %r104}, [%r95], %r96;
	mov.f32 	%f57, 0f00000000;
	wmma.mma.sync.aligned.row.col.m16n16k16.f32.f32 {%f58, %f59, %f60, %f61, %f62, %f63, %f64, %f65}, {%r333, %r334, %r335, %r336, %r337, %r338, %r339, %r340}, {%r97, %r98, %r99, %r100, %r101, %r102, %r103, %r104}, {%f57, %f57, %f57, %f57, %f57, %f57, %f57, %f57};
	mov.u32 	%r105, _ZZ39flashattn_streaming_16x16_kernel_mw_v11PK6__halfS1_S1_PfiifE8s_scores;
	mov.b32 	%r106, 16;
	wmma.store.d.sync.aligned.row.m16n16k16.shared.f32 	[%r105], {%f58, %f59, %f60, %f61, %f62, %f63, %f64, %f65}, %r106;
$L__BB0_14:
	bar.sync 	0;
	and.b32  	%r107, %r2, 960;
	setp.ne.s32 	%p11, %r107, 64;
	@%p11 bra 	$L__BB0_25;
	setp.eq.s32 	%p12, %r28, 2;
	selp.b32 	%r109, 0, 8, %p12;
	shl.b32 	%r110, %r109, 6;
	shl.b32 	%r111, %r3, 2;
	or.b32  	%r112, %r110, %r111;
	mov.u32 	%r113, _ZZ39flashattn_streaming_16x16_kernel_mw_v11PK6__halfS1_S1_PfiifE8s_scores;
	add.s32 	%r344, %r113, %r112;
	shl.b32 	%r114, %r109, 2;
	mov.u32 	%r115, _ZZ39flashattn_streaming_16x16_kernel_mw_v11PK6__halfS1_S1_PfiifE12sh_l_running;
	add.s32 	%r342, %r115, %r114;
	mov.u32 	%r116, _ZZ39flashattn_streaming_16x16_kernel_mw_v11PK6__halfS1_S1_PfiifE12sh_m_running;
	add.s32 	%r343, %r116, %r114;
	mov.u32 	%r117, _ZZ39flashattn_streaming_16x16_kernel_mw_v11PK6__halfS1_S1_PfiifE3shV;
	mad.lo.s32 	%r118, %r3, 48, %r117;
	mad.lo.s32 	%r32, %r26, 768, %r118;
	mov.b32 	%r345, 32;
$L__BB0_16:
	setp.gt.u32 	%p13, %r3, 15;
	mov.f32 	%f350, 0fF149F2CA;
	@%p13 bra 	$L__BB0_18;
	ld.shared.f32 	%f67, [%r344];
	mul.f32 	%f350, %f56, %f67;
$L__BB0_18:
	setp.gt.u32 	%p14, %r3, 15;
	mov.b32 	%r119, %f350;
	shfl.sync.bfly.b32	%r120|%p15, %r119, 16, 31, -1;
	mov.b32 	%f69, %r120;
	max.f32 	%f70, %f350, %f69;
	mov.b32 	%r121, %f70;
	shfl.sync.bfly.b32	%r122|%p16, %r121, 8, 31, -1;
	mov.b32 	%f71, %r122;
	max.f32 	%f72, %f70, %f71;
	mov.b32 	%r123, %f72;
	shfl.sync.bfly.b32	%r124|%p17, %r123, 4, 31, -1;
	mov.b32 	%f73, %r124;
	max.f32 	%f74, %f72, %f73;
	mov.b32 	%r125, %f74;
	shfl.sync.bfly.b32	%r126|%p18, %r125, 2, 31, -1;
	mov.b32 	%f75, %r126;
	max.f32 	%f76, %f74, %f75;
	mov.b32 	%r127, %f76;
	shfl.sync.bfly.b32	%r128|%p19, %r127, 1, 31, -1;
	mov.b32 	%f77, %r128;
	max.f32 	%f3, %f76, %f77;
	mov.f32 	%f351, 0f00000000;
	mov.f32 	%f352, %f351;
	mov.f32 	%f353, %f351;
	mov.f32 	%f354, %f351;
	mov.f32 	%f355, %f351;
	mov.f32 	%f356, %f351;
	mov.f32 	%f357, %f351;
	mov.f32 	%f358, %f351;
	mov.f32 	%f359, %f351;
	mov.f32 	%f360, %f351;
	mov.f32 	%f361, %f351;
	mov.f32 	%f362, %f351;
	mov.f32 	%f363, %f351;
	mov.f32 	%f364, %f351;
	mov.f32 	%f365, %f351;
	mov.f32 	%f366, %f351;
	mov.f32 	%f367, %f351;
	@%p14 bra 	$L__BB0_20;
	ld.shared.f32 	%f94, [%r344];
	mul.f32 	%f95, %f56, %f94;
	sub.f32 	%f96, %f95, %f3;
	mul.f32 	%f97, %f96, 0f3FB8AA3B;
	ex2.approx.f32 	%f367, %f97;
	ld.shared.v4.b32 	{%r129, %r130, %r131, %r132}, [%r32];
	mov.b32 	{%rs7, %rs8}, %r132;
	mov.b32 	{%rs5, %rs6}, %r131;
	mov.b32 	{%rs3, %rs4}, %r130;
	mov.b32 	{%rs1, %rs2}, %r129;
	// begin inline asm
	{  cvt.f32.f16 %f78, %rs1;}

	// end inline asm
	mul.f32 	%f351, %f367, %f78;
	// begin inline asm
	{  cvt.f32.f16 %f79, %rs2;}

	// end inline asm
	mul.f32 	%f352, %f367, %f79;
	// begin inline asm
	{  cvt.f32.f16 %f80, %rs3;}

	// end inline asm
	mul.f32 	%f353, %f367, %f80;
	// begin inline asm
	{  cvt.f32.f16 %f81, %rs4;}

	// end inline asm
	mul.f32 	%f354, %f367, %f81;
	// begin inline asm
	{  cvt.f32.f16 %f82, %rs5;}

	// end inline asm
	mul.f32 	%f355, %f367, %f82;
	// begin inline asm
	{  cvt.f32.f16 %f83, %rs6;}

	// end inline asm
	mul.f32 	%f356, %f367, %f83;
	// begin inline asm
	{  cvt.f32.f16 %f84, %rs7;}

	// end inline asm
	mul.f32 	%f357, %f367, %f84;
	// begin inline asm
	{  cvt.f32.f16 %f85, %rs8;}

	// end inline asm
	mul.f32 	%f358, %f367, %f85;
	ld.shared.v4.b32 	{%r133, %r134, %r135, %r136}, [%r32+16];
	mov.b32 	{%rs15, %rs16}, %r136;
	mov.b32 	{%rs13, %rs14}, %r135;
	mov.b32 	{%rs11, %rs12}, %r134;
	mov.b32 	{%rs9, %rs10}, %r133;
	// begin inline asm
	{  cvt.f32.f16 %f86, %rs9;}

	// end inline asm
	mul.f32 	%f359, %f367, %f86;
	// begin inline asm
	{  cvt.f32.f16 %f87, %rs10;}

	// end inline asm
	mul.f32 	%f360, %f367, %f87;
	// begin inline asm
	{  cvt.f32.f16 %f88, %rs11;}

	// end inline asm
	mul.f32 	%f361, %f367, %f88;
	// begin inline asm
	{  cvt.f32.f16 %f89, %rs12;}

	// end inline asm
	mul.f32 	%f362, %f367, %f89;
	// begin inline asm
	{  cvt.f32.f16 %f90, %rs13;}

	// end inline asm
	mul.f32 	%f363, %f367, %f90;
	// begin inline asm
	{  cvt.f32.f16 %f91, %rs14;}

	// end inline asm
	mul.f32 	%f364, %f367, %f91;
	// begin inline asm
	{  cvt.f32.f16 %f92, %rs15;}

	// end inline asm
	mul.f32 	%f365, %f367, %f92;
	// begin inline asm
	{  cvt.f32.f16 %f93, %rs16;}

	// end inline asm
	mul.f32 	%f366, %f367, %f93;
$L__BB0_20:
	setp.ne.s32 	%p20, %r3, 0;
	mov.b32 	%r137, %f367;
	shfl.sync.bfly.b32	%r138|%p21, %r137, 16, 31, -1;
	mov.b32 	%f98, %r138;
	add.f32 	%f99, %f367, %f98;
	mov.b32 	%r139, %f99;
	shfl.sync.bfly.b32	%r140|%p22, %r139, 8, 31, -1;
	mov.b32 	%f100, %r140;
	add.f32 	%f101, %f99, %f100;
	mov.b32 	%r141, %f101;
	shfl.sync.bfly.b32	%r142|%p23, %r141, 4, 31, -1;
	mov.b32 	%f102, %r142;
	add.f32 	%f103, %f101, %f102;
	mov.b32 	%r143, %f103;
	shfl.sync.bfly.b32	%r144|%p24, %r143, 2, 31, -1;
	mov.b32 	%f104, %r144;
	add.f32 	%f105, %f103, %f104;
	mov.b32 	%r145, %f105;
	shfl.sync.bfly.b32	%r146|%p25, %r145, 1, 31, -1;
	mov.b32 	%f106, %r146;
	add.f32 	%f107, %f105, %f106;
	mov.b32 	%r147, %f351;
	shfl.sync.bfly.b32	%r148|%p26, %r147, 16, 31, -1;
	mov.b32 	%f108, %r148;
	add.f32 	%f109, %f351, %f108;
	mov.b32 	%r149, %f109;
	shfl.sync.bfly.b32	%r150|%p27, %r149, 8, 31, -1;
	mov.b32 	%f110, %r150;
	add.f32 	%f111, %f109, %f110;
	mov.b32 	%r151, %f111;
	shfl.sync.bfly.b32	%r152|%p28, %r151, 4, 31, -1;
	mov.b32 	%f112, %r152;
	add.f32 	%f113, %f111, %f112;
	mov.b32 	%r153, %f113;
	shfl.sync.bfly.b32	%r154|%p29, %r153, 2, 31, -1;
	mov.b32 	%f114, %r154;
	add.f32 	%f115, %f113, %f114;
	mov.b32 	%r155, %f115;
	shfl.sync.bfly.b32	%r156|%p30, %r155, 1, 31, -1;
	mov.b32 	%f116, %r156;
	add.f32 	%f39, %f115, %f116;
	mov.b32 	%r157, %f352;
	shfl.sync.bfly.b32	%r158|%p31, %r157, 16, 31, -1;
	mov.b32 	%f117, %r158;
	add.f32 	%f118, %f352, %f117;
	mov.b32 	%r159, %f118;
	shfl.sync.bfly.b32	%r160|%p32, %r159, 8, 31, -1;
	mov.b32 	%f119, %r160;
	add.f32 	%f120, %f118, %f119;
	mov.b32 	%r161, %f120;
	shfl.sync.bfly.b32	%r162|%p33, %r161, 4, 31, -1;
	mov.b32 	%f121, %r162;
	add.f32 	%f122, %f120, %f121;
	mov.b32 	%r163, %f122;
	shfl.sync.bfly.b32	%r164|%p34, %r163, 2, 31, -1;
	mov.b32 	%f123, %r164;
	add.f32 	%f124, %f122, %f123;
	mov.b32 	%r165, %f124;
	shfl.sync.bfly.b32	%r166|%p35, %r165, 1, 31, -1;
	mov.b32 	%f125, %r166;
	add.f32 	%f40, %f124, %f125;
	mov.b32 	%r167, %f353;
	shfl.sync.bfly.b32	%r168|%p36, %r167, 16, 31, -1;
	mov.b32 	%f126, %r168;
	add.f32 	%f127, %f353, %f126;
	mov.b32 	%r169, %f127;
	shfl.sync.bfly.b32	%r170|%p37, %r169, 8, 31, -1;
	mov.b32 	%f128, %r170;
	add.f32 	%f129, %f127, %f128;
	mov.b32 	%r171, %f129;
	shfl.sync.bfly.b32	%r172|%p38, %r171, 4, 31, -1;
	mov.b32 	%f130, %r172;
	add.f32 	%f131, %f129, %f130;
	mov.b32 	%r173, %f131;
	shfl.sync.bfly.b32	%r174|%p39, %r173, 2, 31, -1;
	mov.b32 	%f132, %r174;
	add.f32 	%f133, %f131, %f132;
	mov.b32 	%r175, %f133;
	shfl.sync.bfly.b32	%r176|%p40, %r175, 1, 31, -1;
	mov.b32 	%f134, %r176;
	add.f32 	%f41, %f133, %f134;
	mov.b32 	%r177, %f354;
	shfl.sync.bfly.b32	%r178|%p41, %r177, 16, 31, -1;
	mov.b32 	%f135, %r178;
	add.f32 	%f136, %f354, %f135;
	mov.b32 	%r179, %f136;
	shfl.sync.bfly.b32	%r180|%p42, %r179, 8, 31, -1;
	mov.b32 	%f137, %r180;
	add.f32 	%f138, %f136, %f137;
	mov.b32 	%r181, %f138;
	shfl.sync.bfly.b32	%r182|%p43, %r181, 4, 31, -1;
	mov.b32 	%f139, %r182;
	add.f32 	%f140, %f138, %f139;
	mov.b32 	%r183, %f140;
	shfl.sync.bfly.b32	%r184|%p44, %r183, 2, 31, -1;
	mov.b32 	%f141, %r184;
	add.f32 	%f142, %f140, %f141;
	mov.b32 	%r185, %f142;
	shfl.sync.bfly.b32	%r186|%p45, %r185, 1, 31, -1;
	mov.b32 	%f143, %r186;
	add.f32 	%f42, %f142, %f143;
	mov.b32 	%r187, %f355;
	shfl.sync.bfly.b32	%r188|%p46, %r187, 16, 31, -1;
	mov.b32 	%f144, %r188;
	add.f32 	%f145, %f355, %f144;
	mov.b32 	%r189, %f145;
	shfl.sync.bfly.b32	%r190|%p47, %r189, 8, 31, -1;
	mov.b32 	%f146, %r190;
	add.f32 	%f147, %f145, %f146;
	mov.b32 	%r191, %f147;
	shfl.sync.bfly.b32	%r192|%p48, %r191, 4, 31, -1;
	mov.b32 	%f148, %r192;
	add.f32 	%f149, %f147, %f148;
	mov.b32 	%r193, %f149;
	shfl.sync.bfly.b32	%r194|%p49, %r193, 2, 31, -1;
	mov.b32 	%f150, %r194;
	add.f32 	%f151, %f149, %f150;
	mov.b32 	%r195, %f151;
	shfl.sync.bfly.b32	%r196|%p50, %r195, 1, 31, -1;
	mov.b32 	%f152, %r196;
	add.f32 	%f43, %f151, %f152;
	mov.b32 	%r197, %f356;
	shfl.sync.bfly.b32	%r198|%p51, %r197, 16, 31, -1;
	mov.b32 	%f153, %r198;
	add.f32 	%f154, %f356, %f153;
	mov.b32 	%r199, %f154;
	shfl.sync.bfly.b32	%r200|%p52, %r199, 8, 31, -1;
	mov.b32 	%f155, %r200;
	add.f32 	%f156, %f154, %f155;
	mov.b32 	%r201, %f156;
	shfl.sync.bfly.b32	%r202|%p53, %r201, 4, 31, -1;
	mov.b32 	%f157, %r202;
	add.f32 	%f158, %f156, %f157;
	mov.b32 	%r203, %f158;
	shfl.sync.bfly.b32	%r204|%p54, %r203, 2, 31, -1;
	mov.b32 	%f159, %r204;
	add.f32 	%f160, %f158, %f159;
	mov.b32 	%r205, %f160;
	shfl.sync.bfly.b32	%r206|%p55, %r205, 1, 31, -1;
	mov.b32 	%f161, %r206;
	add.f32 	%f44, %f160, %f161;
	mov.b32 	%r207, %f357;
	shfl.sync.bfly.b32	%r208|%p56, %r207, 16, 31, -1;
	mov.b32 	%f162, %r208;
	add.f32 	%f163, %f357, %f162;
	mov.b32 	%r209, %f163;
	shfl.sync.bfly.b32	%r210|%p57, %r209, 8, 31, -1;
	mov.b32 	%f164, %r210;
	add.f32 	%f165, %f163, %f164;
	mov.b32 	%r211, %f165;
	shfl.sync.bfly.b32	%r212|%p58, %r211, 4, 31, -1;
	mov.b32 	%f166, %r212;
	add.f32 	%f167, %f165, %f166;
	mov.b32 	%r213, %f167;
	shfl.sync.bfly.b32	%r214|%p59, %r213, 2, 31, -1;
	mov.b32 	%f168, %r214;
	add.f32 	%f169, %f167, %f168;
	mov.b32 	%r215, %f169;
	shfl.sync.bfly.b32	%r216|%p60, %r215, 1, 31, -1;
	mov.b32 	%f170, %r216;
	add.f32 	%f45, %f169, %f170;
	mov.b32 	%r217, %f358;
	shfl.sync.bfly.b32	%r218|%p61, %r217, 16, 31, -1;
	mov.b32 	%f171, %r218;
	add.f32 	%f172, %f358, %f171;
	mov.b32 	%r219, %f172;
	shfl.sync.bfly.b32	%r220|%p62, %r219, 8, 31, -1;
	mov.b32 	%f173, %r220;
	add.f32 	%f174, %f172, %f173;
	mov.b32 	%r221, %f174;
	shfl.sync.bfly.b32	%r222|%p63, %r221, 4, 31, -1;
	mov.b32 	%f175, %r222;
	add.f32 	%f176, %f174, %f175;
	mov.b32 	%r223, %f176;
	shfl.sync.bfly.b32	%r224|%p64, %r223, 2, 31, -1;
	mov.b32 	%f177, %r224;
	add.f32 	%f178, %f176, %f177;
	mov.b32 	%r225, %f178;
	shfl.sync.bfly.b32	%r226|%p65, %r225, 1, 31, -1;
	mov.b32 	%f179, %r226;
	add.f32 	%f46, %f178, %f179;
	mov.b32 	%r227, %f359;
	shfl.sync.bfly.b32	%r228|%p66, %r227, 16, 31, -1;
	mov.b32 	%f180, %r228;
	add.f32 	%f181, %f359, %f180;
	mov.b32 	%r229, %f181;
	shfl.sync.bfly.b32	%r230|%p67, %r229, 8, 31, -1;
	mov.b32 	%f182, %r230;
	add.f32 	%f183, %f181, %f182;
	mov.b32 	%r231, %f183;
	shfl.sync.bfly.b32	%r232|%p68, %r231, 4, 31, -1;
	mov.b32 	%f184, %r232;
	add.f32 	%f185, %f183, %f184;
	mov.b32 	%r233, %f185;
	shfl.sync.bfly.b32	%r234|%p69, %r233, 2, 31, -1;
	mov.b32 	%f186, %r234;
	add.f32 	%f187, %f185, %f186;
	mov.b32 	%r235, %f187;
	shfl.sync.bfly.b32	%r236|%p70, %r235, 1, 31, -1;
	mov.b32 	%f188, %r236;
	add.f32 	%f47, %f187, %f188;
	mov.b32 	%r237, %f360;
	shfl.sync.bfly.b32	%r238|%p71, %r237, 16, 31, -1;
	mov.b32 	%f189, %r238;
	add.f32 	%f190, %f360, %f189;
	mov.b32 	%r239, %f190;
	shfl.sync.bfly.b32	%r240|%p72, %r239, 8, 31, -1;
	mov.b32 	%f191, %r240;
	add.f32 	%f192, %f190, %f191;
	mov.b32 	%r241, %f192;
	shfl.sync.bfly.b32	%r242|%p73, %r241, 4, 31, -1;
	mov.b32 	%f193, %r242;
	add.f32 	%f194, %f192, %f193;
	mov.b32 	%r243, %f194;
	shfl.sync.bfly.b32	%r244|%p74, %r243, 2, 31, -1;
	mov.b32 	%f195, %r244;
	add.f32 	%f196, %f194, %f195;
	mov.b32 	%r245, %f196;
	shfl.sync.bfly.b32	%r246|%p75, %r245, 1, 31, -1;
	mov.b32 	%f197, %r246;
	add.f32 	%f48, %f196, %f197;
	mov.b32 	%r247, %f361;
	shfl.sync.bfly.b32	%r248|%p76, %r247, 16, 31, -1;
	mov.b32 	%f198, %r248;
	add.f32 	%f199, %f361, %f198;
	mov.b32 	%r249, %f199;
	shfl.sync.bfly.b32	%r250|%p77, %r249, 8, 31, -1;
	mov.b32 	%f200, %r250;
	add.f32 	%f201, %f199, %f200;
	mov.b32 	%r251, %f201;
	shfl.sync.bfly.b32	%r252|%p78, %r251, 4, 31, -1;
	mov.b32 	%f202, %r252;
	add.f32 	%f203, %f201, %f202;
	mov.b32 	%r253, %f203;
	shfl.sync.bfly.b32	%r254|%p79, %r253, 2, 31, -1;
	mov.b32 	%f204, %r254;
	add.f32 	%f205, %f203, %f204;
	mov.b32 	%r255, %f205;
	shfl.sync.bfly.b32	%r256|%p80, %r255, 1, 31, -1;
	mov.b32 	%f206, %r256;
	add.f32 	%f49, %f205, %f206;
	mov.b32 	%r257, %f362;
	shfl.sync.bfly.b32	%r258|%p81, %r257, 16, 31, -1;
	mov.b32 	%f207, %r258;
	add.f32 	%f208, %f362, %f207;
	mov.b32 	%r259, %f208;
	shfl.sync.bfly.b32	%r260|%p82, %r259, 8, 31, -1;
	mov.b32 	%f209, %r260;
	add.f32 	%f210, %f208, %f209;
	mov.b32 	%r261, %f210;
	shfl.sync.bfly.b32	%r262|%p83, %r261, 4, 31, -1;
	mov.b32 	%f211, %r262;
	add.f32 	%f212, %f210, %f211;
	mov.b32 	%r263, %f212;
	shfl.sync.bfly.b32	%r264|%p84, %r263, 2, 31, -1;
	mov.b32 	%f213, %r264;
	add.f32 	%f214, %f212, %f213;
	mov.b32 	%r265, %f214;
	shfl.sync.bfly.b32	%r266|%p85, %r265, 1, 31, -1;
	mov.b32 	%f215, %r266;
	add.f32 	%f50, %f214, %f215;
	mov.b32 	%r267, %f363;
	shfl.sync.bfly.b32	%r268|%p86, %r267, 16, 31, -1;
	mov.b32 	%f216, %r268;
	add.f32 	%f217, %f363, %f216;
	mov.b32 	%r269, %f217;
	shfl.sync.bfly.b32	%r270|%p87, %r269, 8, 31, -1;
	mov.b32 	%f218, %r270;
	add.f32 	%f219, %f217, %f218;
	mov.b32 	%r271, %f219;
	shfl.sync.bfly.b32	%r272|%p88, %r271, 4, 31, -1;
	mov.b32 	%f220, %r272;
	add.f32 	%f221, %f219, %f220;
	mov.b32 	%r273, %f221;
	shfl.sync.bfly.b32	%r274|%p89, %r273, 2, 31, -1;
	mov.b32 	%f222, %r274;
	add.f32 	%f223, %f221, %f222;
	mov.b32 	%r275, %f223;
	shfl.sync.bfly.b32	%r276|%p90, %r275, 1, 31, -1;
	mov.b32 	%f224, %r276;
	add.f32 	%f51, %f223, %f224;
	mov.b32 	%r277, %f364;
	shfl.sync.bfly.b32	%r278|%p91, %r277, 16, 31, -1;
	mov.b32 	%f225, %r278;
	add.f32 	%f226, %f364, %f225;
	mov.b32 	%r279, %f226;
	shfl.sync.bfly.b32	%r280|%p92, %r279, 8, 31, -1;
	mov.b32 	%f227, %r280;
	add.f32 	%f228, %f226, %f227;
	mov.b32 	%r281, %f228;
	shfl.sync.bfly.b32	%r282|%p93, %r281, 4, 31, -1;
	mov.b32 	%f229, %r282;
	add.f32 	%f230, %f228, %f229;
	mov.b32 	%r283, %f230;
	shfl.sync.bfly.b32	%r284|%p94, %r283, 2, 31, -1;
	mov.b32 	%f231, %r284;
	add.f32 	%f232, %f230, %f231;
	mov.b32 	%r285, %f232;
	shfl.sync.bfly.b32	%r286|%p95, %r285, 1, 31, -1;
	mov.b32 	%f233, %r286;
	add.f32 	%f52, %f232, %f233;
	mov.b32 	%r287, %f365;
	shfl.sync.bfly.b32	%r288|%p96, %r287, 16, 31, -1;
	mov.b32 	%f234, %r288;
	add.f32 	%f235, %f365, %f234;
	mov.b32 	%r289, %f235;
	shfl.sync.bfly.b32	%r290|%p97, %r289, 8, 31, -1;
	mov.b32 	%f236, %r290;
	add.f32 	%f237, %f235, %f236;
	mov.b32 	%r291, %f237;
	shfl.sync.bfly.b32	%r292|%p98, %r291, 4, 31, -1;
	mov.b32 	%f238, %r292;
	add.f32 	%f239, %f237, %f238;
	mov.b32 	%r293, %f239;
	shfl.sync.bfly.b32	%r294|%p99, %r293, 2, 31, -1;
	mov.b32 	%f240, %r294;
	add.f32 	%f241, %f239, %f240;
	mov.b32 	%r295, %f241;
	shfl.sync.bfly.b32	%r296|%p100, %r295, 1, 31, -1;
	mov.b32 	%f242, %r296;
	add.f32 	%f53, %f241, %f242;
	mov.b32 	%r297, %f366;
	shfl.sync.bfly.b32	%r298|%p101, %r297, 16, 31, -1;
	mov.b32 	%f243, %r298;
	add.f32 	%f244, %f366, %f243;
	mov.b32 	%r299, %f244;
	shfl.sync.bfly.b32	%r300|%p102, %r299, 8, 31, -1;
	mov.b32 	%f245, %r300;
	add.f32 	%f246, %f244, %f245;
	mov.b32 	%r301, %f246;
	shfl.sync.bfly.b32	%r302|%p103, %r301, 4, 31, -1;
	mov.b32 	%f247, %r302;
	add.f32 	%f248, %f246, %f247;
	mov.b32 	%r303, %f248;
	shfl.sync.bfly.b32	%r304|%p104, %r303, 2, 31, -1;
	mov.b32 	%f249, %r304;
	add.f32 	%f250, %f248, %f249;
	mov.b32 	%r305, %f250;
	shfl.sync.bfly.b32	%r306|%p105, %r305, 1, 31, -1;
	mov.b32 	%f251, %r306;
	add.f32 	%f54, %f250, %f251;
	setp.leu.f32 	%p106, %f107, 0f00000000;
	or.pred  	%p107, %p20, %p106;
	@%p107 bra 	$L__BB0_24;
	ld.shared.f32 	%f55, [%r343];
	setp.neu.f32 	%p108, %f55, 0fF149F2CA;
	@%p108 bra 	$L__BB0_23;
	st.shared.f32 	[%r343], %f3;
	st.shared.f32 	[%r342], %f107;
	shr.u32 	%r312, %r2, 5;
	setp.eq.s32 	%p110, %r312, 2;
	selp.b32 	%r313, 0, 512, %p110;
	mov.u32 	%r314, _ZZ39flashattn_streaming_16x16_kernel_mw_v11PK6__halfS1_S1_PfiifE12sh_y_running;
	add.s32 	%r315, %r314, %r313;
	add.s32 	%r316, %r315, %r345;
	st.shared.f32 	[%r316+-32], %f39;
	st.shared.f32 	[%r316+-28], %f40;
	st.shared.f32 	[%r316+-24], %f41;
	st.shared.f32 	[%r316+-20], %f42;
	st.shared.f32 	[%r316+-16], %f43;
	st.shared.f32 	[%r316+-12], %f44;
	st.shared.f32 	[%r316+-8], %f45;
	st.shared.f32 	[%r316+-4], %f46;
	st.shared.f32 	[%r316], %f47;
	st.shared.f32 	[%r316+4], %f48;
	st.shared.f32 	[%r316+8], %f49;
	st.shared.f32 	[%r316+12], %f50;
	st.shared.f32 	[%r316+16], %f51;
	st.shared.f32 	[%r316+20], %f52;
	st.shared.f32 	[%r316+24], %f53;
	st.shared.f32 	[%r316+28], %f54;
	bra.uni 	$L__BB0_24;
$L__BB0_23:
	ld.shared.f32 	%f252, [%r342];
	max.f32 	%f253, %f55, %f3;
	sub.f32 	%f254, %f55, %f253;
	mul.f32 	%f255, %f254, 0f3FB8AA3B;
	ex2.approx.f32 	%f256, %f255;
	sub.f32 	%f257, %f3, %f253;
	mul.f32 	%f258, %f257, 0f3FB8AA3B;
	ex2.approx.f32 	%f259, %f258;
	mul.f32 	%f260, %f107, %f259;
	fma.rn.f32 	%f261, %f252, %f256, %f260;
	shr.u32 	%r307, %r2, 5;
	setp.eq.s32 	%p109, %r307, 2;
	selp.b32 	%r308, 0, 512, %p109;
	mov.u32 	%r309, _ZZ39flashattn_streaming_16x16_kernel_mw_v11PK6__halfS1_S1_PfiifE12sh_y_running;
	add.s32 	%r310, %r309, %r308;
	add.s32 	%r311, %r310, %r345;
	ld.shared.f32 	%f262, [%r311+-32];
	mul.f32 	%f263, %f259, %f39;
	fma.rn.f32 	%f264, %f256, %f262, %f263;
	st.shared.f32 	[%r311+-32], %f264;
	ld.shared.f32 	%f265, [%r311+-28];
	mul.f32 	%f266, %f259, %f40;
	fma.rn.f32 	%f267, %f256, %f265, %f266;
	st.shared.f32 	[%r311+-28], %f267;
	ld.shared.f32 	%f268, [%r311+-24];
	mul.f32 	%f269, %f259, %f41;
	fma.rn.f32 	%f270, %f256, %f268, %f269;
	st.shared.f32 	[%r311+-24], %f270;
	ld.shared.f32 	%f271, [%r311+-20];
	mul.f32 	%f272, %f259, %f42;
	fma.rn.f32 	%f273, %f256, %f271, %f272;
	st.shared.f32 	[%r311+-20], %f273;
	ld.shared.f32 	%f274, [%r311+-16];
	mul.f32 	%f275, %f259, %f43;
	fma.rn.f32 	%f276, %f256, %f274, %f275;
	st.shared.f32 	[%r311+-16], %f276;
	ld.shared.f32 	%f277, [%r311+-12];
	mul.f32 	%f278, %f259, %f44;
	fma.rn.f32 	%f279, %f256, %f277, %f278;
	st.shared.f32 	[%r311+-12], %f279;
	ld.shared.f32 	%f280, [%r311+-8];
	mul.f32 	%f281, %f259, %f45;
	fma.rn.f32 	%f282, %f256, %f280, %f281;
	st.shared.f32 	[%r311+-8], %f282;
	ld.shared.f32 	%f283, [%r311+-4];
	mul.f32 	%f284, %f259, %f46;
	fma.rn.f32 	%f285, %f256, %f283, %f284;
	st.shared.f32 	[%r311+-4], %f285;
	ld.shared.f32 	%f286, [%r311];
	mul.f32 	%f287, %f259, %f47;
	fma.rn.f32 	%f288, %f256, %f286, %f287;
	st.shared.f32 	[%r311], %f288;
	ld.shared.f32 	%f289, [%r311+4];
	mul.f32 	%f290, %f259, %f48;
	fma.rn.f32 	%f291, %f256, %f289, %f290;
	st.shared.f32 	[%r311+4], %f291;
	ld.shared.f32 	%f292, [%r311+8];
	mul.f32 	%f293, %f259, %f49;
	fma.rn.f32 	%f294, %f256, %f292, %f293;
	st.shared.f32 	[%r311+8], %f294;
	ld.shared.f32 	%f295, [%r311+12];
	mul.f32 	%f296, %f259, %f50;
	fma.rn.f32 	%f297, %f256, %f295, %f296;
	st.shared.f32 	[%r311+12], %f297;
	ld.shared.f32 	%f298, [%r311+16];
	mul.f32 	%f299, %f259, %f51;
	fma.rn.f32 	%f300, %f256, %f298, %f299;
	st.shared.f32 	[%r311+16], %f300;
	ld.shared.f32 	%f301, [%r311+20];
	mul.f32 	%f302, %f259, %f52;
	fma.rn.f32 	%f303, %f256, %f301, %f302;
	st.shared.f32 	[%r311+20], %f303;
	ld.shared.f32 	%f304, [%r311+24];
	mul.f32 	%f305, %f259, %f53;
	fma.rn.f32 	%f306, %f256, %f304, %f305;
	st.shared.f32 	[%r311+24], %f306;
	ld.shared.f32 	%f307, [%r311+28];
	mul.f32 	%f308, %f259, %f54;
	fma.rn.f32 	%f309, %f256, %f307, %f308;
	st.shared.f32 	[%r311+28], %f309;
	st.shared.f32 	[%r343], %f253;
	st.shared.f32 	[%r342], %f261;
$L__BB0_24:
	add.s32 	%r345, %r345, 64;
	add.s32 	%r344, %r344, 64;
	add.s32 	%r343, %r343, 4;
	add.s32 	%r342, %r342, 4;
	setp.ne.s32 	%p111, %r345, 544;
	@%p111 bra 	$L__BB0_16;
$L__BB0_25:
	setp.ge.s32 	%p112, %r27, %r24;
	@%p112 bra 	$L__BB0_29;
	setp.gt.u32 	%p113, %r2, 31;
	@%p113 bra 	$L__BB0_28;
	// begin inline asm
	cp.async.wait_group 0;

	// end inline asm
$L__BB0_28:
	bar.sync 	0;
$L__BB0_29:
	setp.ne.s32 	%p114, %r27, %r24;
	mov.u32 	%r341, %r27;
	@%p114 bra 	$L__BB0_10;
$L__BB0_30:
	and.b32  	%r317, %r2, 960;
	setp.ne.s32 	%p115, %r317, 64;
	setp.gt.u32 	%p116, %r3, 15;
	or.pred  	%p117, %p115, %p116;
	@%p117 bra 	$L__BB0_32;
	shl.b32 	%r319, %r3, 2;
	mov.u32 	%r320, _ZZ39flashattn_streaming_16x16_kernel_mw_v11PK6__halfS1_S1_PfiifE12sh_y_running;
	add.s32 	%r321, %r320, %r319;
	mov.u32 	%r322, %tid.x;
	shr.u32 	%r323, %r322, 5;
	setp.eq.s32 	%p118, %r323, 2;
	selp.b32 	%r324, 0, 8, %p118;
	shl.b32 	%r325, %r324, 2;
	mov.u32 	%r326, _ZZ39flashattn_streaming_16x16_kernel_mw_v11PK6__halfS1_S1_PfiifE12sh_l_running;
	add.s32 	%r327, %r326, %r325;
	ld.shared.f32 	%f310, [%r327];
	add.f32 	%f311, %f310, 0f358637BD;
	rcp.rn.f32 	%f312, %f311;
	shl.b32 	%r328, %r324, 6;
	add.s32 	%r329, %r321, %r328;
	ld.shared.f32 	%f313, [%r329];
	mul.f32 	%f314, %f312, %f313;
	shl.b32 	%r330, %r324, 4;
	or.b32  	%r331, %r330, %r3;
	mul.wide.u32 	%rd26, %r331, 4;
	add.s64 	%rd27, %rd4, %rd26;
	st.global.f32 	[%rd27], %f314;
	ld.shared.f32 	%f315, [%r327+4];
	add.f32 	%f316, %f315, 0f358637BD;
	rcp.rn.f32 	%f317, %f316;
	ld.shared.f32 	%f318, [%r329+64];
	mul.f32 	%f319, %f317, %f318;
	st.global.f32 	[%rd27+64], %f319;
	ld.shared.f32 	%f320, [%r327+8];
	add.f32 	%f321, %f320, 0f358637BD;
	rcp.rn.f32 	%f322, %f321;
	ld.shared.f32 	%f323, [%r329+128];
	mul.f32 	%f324, %f322, %f323;
	st.global.f32 	[%rd27+128], %f324;
	ld.shared.f32 	%f325, [%r327+12];
	add.f32 	%f326, %f325, 0f358637BD;
	rcp.rn.f32 	%f327, %f326;
	ld.shared.f32 	%f328, [%r329+192];
	mul.f32 	%f329, %f327, %f328;
	st.global.f32 	[%rd27+192], %f329;
	ld.shared.f32 	%f330, [%r327+16];
	add.f32 	%f331, %f330, 0f358637BD;
	rcp.rn.f32 	%f332, %f331;
	ld.shared.f32 	%f333, [%r329+256];
	mul.f32 	%f334, %f332, %f333;
	st.global.f32 	[%rd27+256], %f334;
	ld.shared.f32 	%f335, [%r327+20];
	add.f32 	%f336, %f335, 0f358637BD;
	rcp.rn.f32 	%f337, %f336;
	ld.shared.f32 	%f338, [%r329+320];
	mul.f32 	%f339, %f337, %f338;
	st.global.f32 	[%rd27+320], %f339;
	ld.shared.f32 	%f340, [%r327+24];
	add.f32 	%f341, %f340, 0f358637BD;
	rcp.rn.f32 	%f342, %f341;
	ld.shared.f32 	%f343, [%r329+384];
	mul.f32 	%f344, %f342, %f343;
	st.global.f32 	[%rd27+384], %f344;
	ld.shared.f32 	%f345, [%r327+28];
	add.f32 	%f346, %f345, 0f358637BD;
	rcp.rn.f32 	%f347, %f346;
	ld.shared.f32 	%f348, [%r329+448];
	mul.f32 	%f349, %f347, %f348;
	st.global.f32 	[%rd27+448], %f349;
$L__BB0_32:
	ret;

}


// ===== COMPILED SASS (sm_100) =====

	.target	sm_100

	.elftype	@"ET_EXEC"


//--------------------- .note.nv.tkinfo           --------------------------
	.section	.note.nv.tkinfo,"",@"SHT_NOTE"
	.sectionflags	@"SHF_NOTE_NV_TKINFO"
	.tkinfo
        /*0018*/ 	.word	0x00000002
        /*0030*/ 	.string	""
        /*0030*/ 	.string	"ptxas"
        /*0030*/ 	.string	"Cuda compilation tools, release 13.0, V13.0.88"
        /*0030*/ 	.string	"Build cuda_13.0.r13.0/compiler.36424714_0"
        /*0030*/ 	.string	"-arch sm_100 -m 64 "



//--------------------- .note.nv.cuinfo           --------------------------
	.section	.note.nv.cuinfo,"",@"SHT_NOTE"
	.sectionflags	@"SHF_NOTE_NV_CUINFO"
        /*0018*/ 	.short	0x0002
        /*001a*/ 	.short	0x0064
        /*001c*/ 	.short	0x0082
	.zero		2


//--------------------- .nv.info                  --------------------------
	.section	.nv.info,"",@"SHT_CUDA_INFO"
	.align	4


	//----- nvinfo : EIATTR_REGCOUNT
	.align		4
        /*0000*/ 	.byte	0x04, 0x2f
        /*0002*/ 	.short	(.L_1 - .L_0)
	.align		4
.L_0:
        /*0004*/ 	.word	index@(_Z39flashattn_streaming_16x16_kernel_mw_v11PK6__halfS1_S1_Pfiif)
        /*0008*/ 	.word	0x0000002f


	//----- nvinfo : EIATTR_FRAME_SIZE
	.align		4
.L_1:
        /*000c*/ 	.byte	0x04, 0x11
        /*000e*/ 	.short	(.L_3 - .L_2)
	.align		4
.L_2:
        /*0010*/ 	.word	index@($__internal_0_$__cuda_sm20_rcp_rn_f32_slowpath)
        /*0014*/ 	.word	0x00000000


	//----- nvinfo : EIATTR_FRAME_SIZE
	.align		4
.L_3:
        /*0018*/ 	.byte	0x04, 0x11
        /*001a*/ 	.short	(.L_5 - .L_4)
	.align		4
.L_4:
        /*001c*/ 	.word	index@(_Z39flashattn_streaming_16x16_kernel_mw_v11PK6__halfS1_S1_Pfiif)
        /*0020*/ 	.word	0x00000000


	//----- nvinfo : EIATTR_MIN_STACK_SIZE
	.align		4
.L_5:
        /*0024*/ 	.byte	0x04, 0x12
        /*0026*/ 	.short	(.L_7 - .L_6)
	.align		4
.L_6:
        /*0028*/ 	.word	index@(_Z39flashattn_streaming_16x16_kernel_mw_v11PK6__halfS1_S1_Pfiif)
        /*002c*/ 	.word	0x00000000
.L_7:


//--------------------- .nv.compat                --------------------------
	.section	.nv.compat,"",@"SHT_CUDA_COMPAT_INFO"
	.align	4
        /*0000*/ 	.byte	0x02, 0x09, 0x00, 0x00, 0x02, 0x02, 0x01, 0x00, 0x02, 0x05, 0x05, 0x00, 0x03, 0x07, 0x01, 0x01
        /*0010*/ 	.byte	0x02, 0x03, 0x00, 0x00, 0x02, 0x06, 0x01, 0x00, 0x04, 0x0b, 0x08, 0x00, 0x01, 0x00, 0x00, 0x00
        /*0020*/ 	.byte	0x00, 0x00, 0x00, 0x00


//--------------------- .nv.info._Z39flashattn_streaming_16x16_kernel_mw_v11PK6__halfS1_S1_Pfiif --------------------------
	.section	.nv.info._Z39flashattn_streaming_16x16_kernel_mw_v11PK6__halfS1_S1_Pfiif,"",@"SHT_CUDA_INFO"
	.sectionflags	@""
	.align	4


	//----- nvinfo : EIATTR_CUDA_API_VERSION
	.align		4
        /*0000*/ 	.byte	0x04, 0x37
        /*0002*/ 	.short	(.L_9 - .L_8)
.L_8:
        /*0004*/ 	.word	0x00000082


	//----- nvinfo : EIATTR_KPARAM_INFO
	.align		4
.L_9:
        /*0008*/ 	.byte	0x04, 0x17
        /*000a*/ 	.short	(.L_11 - .L_10)
.L_10:
        /*000c*/ 	.word	0x00000000
        /*0010*/ 	.short	0x0006
        /*0012*/ 	.short	0x0028
        /*0014*/ 	.byte	0x00, 0xf0, 0x11, 0x00


	//----- nvinfo : EIATTR_KPARAM_INFO
	.align		4
.L_11:
        /*0018*/ 	.byte	0x04, 0x17
        /*001a*/ 	.short	(.L_13 - .L_12)
.L_12:
        /*001c*/ 	.word	0x00000000
        /*0020*/ 	.short	0x0005
        /*0022*/ 	.short	0x0024
        /*0024*/ 	.byte	0x00, 0xf0, 0x11, 0x00


	//----- nvinfo : EIATTR_KPARAM_INFO
	.align		4
.L_13:
        /*0028*/ 	.byte	0x04, 0x17
        /*002a*/ 	.short	(.L_15 - .L_14)
.L_14:
        /*002c*/ 	.word	0x00000000
        /*0030*/ 	.short	0x0004
        /*0032*/ 	.short	0x0020
        /*0034*/ 	.byte	0x00, 0xf0, 0x11, 0x00


	//----- nvinfo : EIATTR_KPARAM_INFO
	.align		4
.L_15:
        /*0038*/ 	.byte	0x04, 0x17
        /*003a*/ 	.short	(.L_17 - .L_16)
.L_16:
        /*003c*/ 	.word	0x00000000
        /*0040*/ 	.short	0x0003
        /*0042*/ 	.short	0x0018
        /*0044*/ 	.byte	0x00, 0xf5, 0x21, 0x00


	//----- nvinfo : EIATTR_KPARAM_INFO
	.align		4
.L_17:
        /*0048*/ 	.byte	0x04, 0x17
        /*004a*/ 	.short	(.L_19 - .L_18)
.L_18:
        /*004c*/ 	.word	0x00000000
        /*0050*/ 	.short	0x0002
        /*0052*/ 	.short	0x0010
        /*0054*/ 	.byte	0x00, 0xf5, 0x21, 0x00


	//----- nvinfo : EIATTR_KPARAM_INFO
	.align		4
.L_19:
        /*0058*/ 	.byte	0x04, 0x17
        /*005a*/ 	.short	(.L_21 - .L_20)
.L_20:
        /*005c*/ 	.word	0x00000000
        /*0060*/ 	.short	0x0001
        /*0062*/ 	.short	0x0008
        /*0064*/ 	.byte	0x00, 0xf5, 0x21, 0x00


	//----- nvinfo : EIATTR_KPARAM_INFO
	.align		4
.L_21:
        /*0068*/ 	.byte	0x04, 0x17
        /*006a*/ 	.short	(.L_23 - .L_22)
.L_22:
        /*006c*/ 	.word	0x00000000
        /*0070*/ 	.short	0x0000
        /*0072*/ 	.short	0x0000
        /*0074*/ 	.byte	0x00, 0xf5, 0x21, 0x00


	//----- nvinfo : EIATTR_SPARSE_MMA_MASK
	.align		4
.L_23:
        /*0078*/ 	.byte	0x03, 0x50
        /*007a*/ 	.short	0x0000


	//----- nvinfo : EIATTR_WMMA_USED
	.align		4
        /*007c*/ 	.byte	0x01, 0x2b
	.zero		2


	//----- nvinfo : EIATTR_MAXREG_COUNT
	.align		4
        /*0080*/ 	.byte	0x03, 0x1b
        /*0082*/ 	.short	0x00ff


	//----- nvinfo : EIATTR_NUM_BARRIERS
	.align		4
        /*0084*/ 	.byte	0x02, 0x4c
        /*0086*/ 	.byte	0x01
	.zero		1


	//----- nvinfo : EIATTR_MERCURY_ISA_VERSION
	.align		4
        /*0088*/ 	.byte	0x03, 0x5f
        /*008a*/ 	.short	0x0101


	//----- nvinfo : EIATTR_COOP_GROUP_MASK_REGIDS
	.align		4
        /*008c*/ 	.byte	0x04, 0x29
        /*008e*/ 	.short	(.L_25 - .L_24)


	//   ....[0]....
.L_24:
        /*0090*/ 	.word	0xffffffff


	//   ....[1]....
        /*0094*/ 	.word	0xffffffff


	//   ....[2]....
        /*0098*/ 	.word	0xffffffff


	//   ....[3]....
        /*009c*/ 	.word	0xffffffff


	//   ....[4]....
        /*00a0*/ 	.word	0xffffffff


	//   ....[5]....
        /*00a4*/ 	.word	0xffffffff


	//   ....[6]....
        /*00a8*/ 	.word	0xffffffff


	//   ....[7]....
        /*00ac*/ 	.word	0xffffffff


	//   ....[8]....
        /*00b0*/ 	.word	0xffffffff


	//   ....[9]....
        /*00b4*/ 	.word	0xffffffff


	//   ....[10]....
        /*00b8*/ 	.word	0xffffffff


	//   ....[11]....
        /*00bc*/ 	.word	0xffffffff


	//   ....[12]....
        /*00c0*/ 	.word	0xffffffff


	//   ....[13]....
        /*00c4*/ 	.word	0xffffffff


	//   ....[14]....
        /*00c8*/ 	.word	0xffffffff


	//   ....[15]....
        /*00cc*/ 	.word	0xffffffff


	//   ....[16]....
        /*00d0*/ 	.word	0xffffffff


	//   ....[17]....
        /*00d4*/ 	.word	0xffffffff


	//   ....[18]....
        /*00d8*/ 	.word	0xffffffff


	//   ....[19]....
        /*00dc*/ 	.word	0xffffffff


	//   ....[20]....
        /*00e0*/ 	.word	0xffffffff


	//   ....[21]....
        /*00e4*/ 	.word	0xffffffff


	//   ....[22]....
        /*00e8*/ 	.word	0xffffffff


	//   ....[23]....
        /*00ec*/ 	.word	0xffffffff


	//   ....[24]....
        /*00f0*/ 	.word	0xffffffff


	//   ....[25]....
        /*00f4*/ 	.word	0xffffffff


	//   ....[26]....
        /*00f8*/ 	.word	0xffffffff


	//   ....[27]....
        /*00fc*/ 	.word	0xffffffff


	//   ....[28]....
        /*0100*/ 	.word	0xffffffff


	//   ....[29]....
        /*0104*/ 	.word	0xffffffff


	//   ....[30]....
        /*0108*/ 	.word	0xffffffff


	//   ....[31]....
        /*010c*/ 	.word	0xffffffff


	//   ....[32]....
        /*0110*/ 	.word	0xffffffff


	//   ....[33]....
        /*0114*/ 	.word	0xffffffff


	//   ....[34]....
        /*0118*/ 	.word	0xffffffff


	//   ....[35]....
        /*011c*/ 	.word	0xffffffff


	//   ....[36]....
        /*0120*/ 	.word	0xffffffff


	//   ....[37]....
        /*0124*/ 	.word	0xffffffff


	//   ....[38]....
        /*0128*/ 	.word	0xffffffff


	//   ....[39]....
        /*012c*/ 	.word	0xffffffff


	//   ....[40]....
        /*0130*/ 	.word	0xffffffff


	//   ....[41]....
        /*0134*/ 	.word	0xffffffff


	//   ....[42]....
        /*0138*/ 	.word	0xffffffff


	//   ....[43]....
        /*013c*/ 	.word	0xffffffff


	//   ....[44]....
        /*0140*/ 	.word	0xffffffff


	//   ....[45]....
        /*0144*/ 	.word	0xffffffff


	//   ....[46]....
        /*0148*/ 	.word	0xffffffff


	//   ....[47]....
        /*014c*/ 	.word	0xffffffff


	//   ....[48]....
        /*0150*/ 	.word	0xffffffff


	//   ....[49]....
        /*0154*/ 	.word	0xffffffff


	//   ....[50]....
        /*0158*/ 	.word	0xffffffff


	//   ....[51]....
        /*015c*/ 	.word	0xffffffff


	//   ....[52]....
        /*0160*/ 	.word	0xffffffff


	//   ....[53]....
        /*0164*/ 	.word	0xffffffff


	//   ....[54]....
        /*0168*/ 	.word	0xffffffff


	//   ....[55]....
        /*016c*/ 	.word	0xffffffff


	//   ....[56]....
        /*0170*/ 	.word	0xffffffff


	//   ....[57]....
        /*0174*/ 	.word	0xffffffff


	//   ....[58]....
        /*0178*/ 	.word	0xffffffff


	//   ....[59]....
        /*017c*/ 	.word	0xffffffff


	//   ....[60]....
        /*0180*/ 	.word	0xffffffff


	//   ....[61]....
        /*0184*/ 	.word	0xffffffff


	//   ....[62]....
        /*0188*/ 	.word	0xffffffff


	//   ....[63]....
        /*018c*/ 	.word	0xffffffff


	//   ....[64]....
        /*0190*/ 	.word	0xffffffff


	//   ....[65]....
        /*0194*/ 	.word	0xffffffff


	//   ....[66]....
        /*0198*/ 	.word	0xffffffff


	//   ....[67]....
        /*019c*/ 	.word	0xffffffff


	//   ....[68]....
        /*01a0*/ 	.word	0xffffffff


	//   ....[69]....
        /*01a4*/ 	.word	0xffffffff


	//   ....[70]....
        /*01a8*/ 	.word	0xffffffff


	//   ....[71]....
        /*01ac*/ 	.word	0xffffffff


	//   ....[72]....
        /*01b0*/ 	.word	0xffffffff


	//   ....[73]....
        /*01b4*/ 	.word	0xffffffff


	//   ....[74]....
        /*01b8*/ 	.word	0xffffffff


	//   ....[75]....
        /*01bc*/ 	.word	0xffffffff


	//   ....[76]....
        /*01c0*/ 	.word	0xffffffff


	//   ....[77]....
        /*01c4*/ 	.word	0xffffffff


	//   ....[78]....
        /*01c8*/ 	.word	0xffffffff


	//   ....[79]....
        /*01cc*/ 	.word	0xffffffff


	//   ....[80]....
        /*01d0*/ 	.word	0xffffffff


	//   ....[81]....
        /*01d4*/ 	.word	0xffffffff


	//   ....[82]....
        /*01d8*/ 	.word	0xffffffff


	//   ....[83]....
        /*01dc*/ 	.word	0xffffffff


	//   ....[84]....
        /*01e0*/ 	.word	0xffffffff


	//   ....[85]....
        /*01e4*/ 	.word	0xffffffff


	//   ....[86]....
        /*01e8*/ 	.word	0xffffffff


	//   ....[87]....
        /*01ec*/ 	.word	0xffffffff


	//   ....[88]....
        /*01f0*/ 	.word	0xffffffff


	//   ....[89]....
        /*01f4*/ 	.word	0xffffffff


	//   ....[90]....
        /*01f8*/ 	.word	0x05000021


	//   ....[91]....
        /*01fc*/ 	.word	0x05000021


	//   ....[92]....
        /*0200*/ 	.word	0x05000021


	//   ....[93]....
        /*0204*/ 	.word	0x05000021


	//   ....[94]....
        /*0208*/ 	.word	0x05000021


	//   ....[95]....
        /*020c*/ 	.word	0x05000021


	//   ....[96]....
        /*0210*/ 	.word	0x05000021


	//   ....[97]....
        /*0214*/ 	.word	0x05000021


	//   ....[98]....
        /*0218*/ 	.word	0x05000021


	//   ....[99]....
        /*021c*/ 	.word	0x05000021


	//   ....[100]....
        /*0220*/ 	.word	0x05000021


	//   ....[101]....
        /*0224*/ 	.word	0x05000021


	//   ....[102]....
        /*0228*/ 	.word	0x05000021


	//   ....[103]....
        /*022c*/ 	.word	0x05000021


	//   ....[104]....
        /*0230*/ 	.word	0x05000021


	//   ....[105]....
        /*0234*/ 	.word	0x05000021


	//   ....[106]....
        /*0238*/ 	.word	0x05000021


	//   ....[107]....
        /*023c*/ 	.word	0x05000021


	//   ....[108]....
        /*0240*/ 	.word	0x05000021


	//   ....[109]....
        /*0244*/ 	.word	0x05000021


	//   ....[110]....
        /*0248*/ 	.word	0x05000021


	//   ....[111]....
        /*024c*/ 	.word	0x05000021


	//   ....[112]....
        /*0250*/ 	.word	0x05000021


	//   ....[113]....
        /*0254*/ 	.word	0x05000021


	//   ....[114]....
        /*0258*/ 	.word	0x05000021


	//   ....[115]....
        /*025c*/ 	.word	0x05000021


	//   ....[116]....
        /*0260*/ 	.word	0x05000021


	//   ....[117]....
        /*0264*/ 	.word	0x05000021


	//   ....[118]....
        /*0268*/ 	.word	0x05000021


	//   ....[119]....
        /*026c*/ 	.word	0x05000021


	//   ....[120]....
        /*0270*/ 	.word	0x05000021


	//   ....[121]....
        /*0274*/ 	.word	0x05000021


	//   ....[122]....
        /*0278*/ 	.word	0x05000021


	//   ....[123]....
        /*027c*/ 	.word	0x05000021


	//   ....[124]....
        /*0280*/ 	.word	0x05000021


	//   ....[125]....
        /*0284*/ 	.word	0x05000021


	//   ....[126]....
        /*0288*/ 	.word	0x05000021


	//   ....[127]....
        /*028c*/ 	.word	0x05000021


	//   ....[128]....
        /*0290*/ 	.word	0x05000021


	//   ....[129]....
        /*0294*/ 	.word	0x05000021


	//   ....[130]....
        /*0298*/ 	.word	0x05000021


	//   ....[131]....
        /*029c*/ 	.word	0x05000021


	//   ....[132]....
        /*02a0*/ 	.word	0x05000021


	//   ....[133]....
        /*02a4*/ 	.word	0x05000021


	//   ....[134]....
        /*02a8*/ 	.word	0x05000021


	//   ....[135]....
        /*02ac*/ 	.word	0x05000021


	//   ....[136]....
        /*02b0*/ 	.word	0x05000021


	//   ....[137]....
        /*02b4*/ 	.word	0x05000021


	//   ....[138]....
        /*02b8*/ 	.word	0x05000021


	//   ....[139]....
        /*02bc*/ 	.word	0x05000021


	//   ....[140]....
        /*02c0*/ 	.word	0x05000021


	//   ....[141]....
        /*02c4*/ 	.word	0x05000021


	//   ....[142]....
        /*02c8*/ 	.word	0x05000021


	//   ....[143]....
        /*02cc*/ 	.word	0x05000021


	//   ....[144]....
        /*02d0*/ 	.word	0x05000021


	//   ....[145]....
        /*02d4*/ 	.word	0x05000021


	//   ....[146]....
        /*02d8*/ 	.word	0x05000021


	//   ....[147]....
        /*02dc*/ 	.word	0x05000021


	//   ....[148]....
        /*02e0*/ 	.word	0x05000021


	//   ....[149]....
        /*02e4*/ 	.word	0x05000021


	//   ....[150]....
        /*02e8*/ 	.word	0x05000021


	//   ....[151]....
        /*02ec*/ 	.word	0x05000021


	//   ....[152]....
        /*02f0*/ 	.word	0x05000021


	//   ....[153]....
        /*02f4*/ 	.word	0x05000021


	//   ....[154]....
        /*02f8*/ 	.word	0x05000021


	//   ....[155]....
        /*02fc*/ 	.word	0x05000021


	//   ....[156]....
        /*0300*/ 	.word	0x05000021


	//   ....[157]....
        /*0304*/ 	.word	0x05000021


	//   ....[158]....
        /*0308*/ 	.word	0x05000021


	//   ....[159]....
        /*030c*/ 	.word	0x05000021


	//   ....[160]....
        /*0310*/ 	.word	0x05000021


	//   ....[161]....
        /*0314*/ 	.word	0x05000021


	//   ....[162]....
        /*0318*/ 	.word	0x05000021


	//   ....[163]....
        /*031c*/ 	.word	0x05000021


	//   ....[164]....
        /*0320*/ 	.word	0x05000021


	//   ....[165]....
        /*0324*/ 	.word	0x05000021


	//   ....[166]....
        /*0328*/ 	.word	0x05000021


	//   ....[167]....
        /*032c*/ 	.word	0x05000021


	//   ....[168]....
        /*0330*/ 	.word	0x05000021


	//   ....[169]....
        /*0334*/ 	.word	0x05000021


	//   ....[170]....
        /*0338*/ 	.word	0x05000021


	//   ....[171]....
        /*033c*/ 	.word	0x05000021


	//   ....[172]....
        /*0340*/ 	.word	0x05000021


	//   ....[173]....
        /*0344*/ 	.word	0x05000021


	//   ....[174]....
        /*0348*/ 	.word	0x05000021


	//   ....[175]....
        /*034c*/ 	.word	0x05000021


	//   ....[176]....
        /*0350*/ 	.word	0x05000021


	//   ....[177]....
        /*0354*/ 	.word	0x05000021


	//   ....[178]....
        /*0358*/ 	.word	0x05000021


	//   ....[179]....
        /*035c*/ 	.word	0x05000021


	//----- nvinfo : EIATTR_COOP_GROUP_INSTR_OFFSETS
	.align		4
.L_25:
        /*0360*/ 	.byte	0x04, 0x28
        /*0362*/ 	.short	(.L_27 - .L_26)


	//   ....[0]....
.L_26:
        /*0364*/ 	.word	0x00000d40


	//   ....[1]....
        /*0368*/ 	.word	0x00000d60


	//   ....[2]....
        /*036c*/ 	.word	0x00000d80


	//   ....[3]....
        /*0370*/ 	.word	0x00000da0


	//   ....[4]....
        /*0374*/ 	.word	0x00000dc0


	//   ....[5]....
        /*0378*/ 	.word	0x00001150


	//   ....[6]....
        /*037c*/ 	.word	0x00001160


	//   ....[7]....
        /*0380*/ 	.word	0x00001170


	//   ....[8]....
        /*0384*/ 	.word	0x00001180


	//   ....[9]....
        /*0388*/ 	.word	0x00001190


	//   ....[10]....
        /*038c*/ 	.word	0x000011b0


	//   ....[11]....
        /*0390*/ 	.word	0x000011d0


	//   ....[12]....
        /*0394*/ 	.word	0x00001200


	//   ....[13]....
        /*0398*/ 	.word	0x00001220


	//   ....[14]....
        /*039c*/ 	.word	0x00001240


	//   ....[15]....
        /*03a0*/ 	.word	0x00001260


	//   ....[16]....
        /*03a4*/ 	.word	0x00001280


	//   ....[17]....
        /*03a8*/ 	.word	0x000012a0


	//   ....[18]....
        /*03ac*/ 	.word	0x000012c0


	//   ....[19]....
        /*03b0*/ 	.word	0x000012e0


	//   ....[20]....
        /*03b4*/ 	.word	0x00001300


	//   ....[21]....
        /*03b8*/ 	.word	0x00001330


	//   ....[22]....
        /*03bc*/ 	.word	0x00001350


	//   ....[23]....
        /*03c0*/ 	.word	0x00001360


	//   ....[24]....
        /*03c4*/ 	.word	0x00001380


	//   ....[25]....
        /*03c8*/ 	.word	0x000013b0


	//   ....[26]....
        /*03cc*/ 	.word	0x000013d0


	//   ....[27]....
        /*03d0*/ 	.word	0x000013e0


	//   ....[28]....
        /*03d4*/ 	.word	0x00001400


	//   ....[29]....
        /*03d8*/ 	.word	0x00001430


	//   ....[30]....
        /*03dc*/ 	.word	0x00001460


	//   ....[31]....
        /*03e0*/ 	.word	0x00001480


	//   ....[32]....
        /*03e4*/ 	.word	0x000014a0


	//   ....[33]....
        /*03e8*/ 	.word	0x000014c0


	//   ....[34]....
        /*03ec*/ 	.word	0x000014e0


	//   ....[35]....
        /*03f0*/ 	.word	0x000014f0


	//   ....[36]....
        /*03f4*/ 	.word	0x00001510


	//   ....[37]....
        /*03f8*/ 	.word	0x00001530


	//   ....[38]....
        /*03fc*/ 	.word	0x00001550


	//   ....[39]....
        /*0400*/ 	.word	0x00001570


	//   ....[40]....
        /*0404*/ 	.word	0x00001590


	//   ....[41]....
        /*0408*/ 	.word	0x000015c0


	//   ....[42]....
        /*040c*/ 	.word	0x000015d0


	//   ....[43]....
        /*0410*/ 	.word	0x000015f0


	//   ....[44]....
        /*0414*/ 	.word	0x00001610


	//   ....[45]....
        /*0418*/ 	.word	0x00001630


	//   ....[46]....
        /*041c*/ 	.word	0x00001650


	//   ....[47]....
        /*0420*/ 	.word	0x00001680


	//   ....[48]....
        /*0424*/ 	.word	0x000016a0


	//   ....[49]....
        /*0428*/ 	.word	0x000016b0


	//   ....[50]....
        /*042c*/ 	.word	0x000016d0


	//   ....[51]....
        /*0430*/ 	.word	0x000016f0


	//   ....[52]....
        /*0434*/ 	.word	0x00001710


	//   ....[53]....
        /*0438*/ 	.word	0x00001730


	//   ....[54]....
        /*043c*/ 	.word	0x00001750


	//   ....[55]....
        /*0440*/ 	.word	0x00001770


	//   ....[56]....
        /*0444*/ 	.word	0x00001790


	//   ....[57]....
        /*0448*/ 	.word	0x000017b0


	//   ....[58]....
        /*044c*/ 	.word	0x000017d0


	//   ....[59]....
        /*0450*/ 	.word	0x000017f0


	//   ....[60]....
        /*0454*/ 	.word	0x00001810


	//   ....[61]....
        /*0458*/ 	.word	0x00001830


	//   ....[62]....
        /*045c*/ 	.word	0x00001850


	//   ....[63]....
        /*0460*/ 	.word	0x00001870


	//   ....[64]....
        /*0464*/ 	.word	0x00001890


	//   ....[65]....
        /*0468*/ 	.word	0x000018b0


	//   ....[66]....
        /*046c*/ 	.word	0x000018d0


	//   ....[67]....
        /*0470*/ 	.word	0x000018f0


	//   ....[68]....
        /*0474*/ 	.word	0x00001910


	//   ....[69]....
        /*0478*/ 	.word	0x00001930


	//   ....[70]....
        /*047c*/ 	.word	0x00001950


	//   ....[71]....
        /*0480*/ 	.word	0x00001970


	//   ....[72]....
        /*0484*/ 	.word	0x00001990


	//   ....[73]....
        /*0488*/ 	.word	0x000019c0


	//   ....[74]....
        /*048c*/ 	.word	0x000019e0


	//   ....[75]....
        /*0490*/ 	.word	0x000019f0


	//   ....[76]....
        /*0494*/ 	.word	0x00001a10


	//   ....[77]....
        /*0498*/ 	.word	0x00001a40


	//   ....[78]....
        /*049c*/ 	.word	0x00001a50


	//   ....[79]....
        /*04a0*/ 	.word	0x00001a70


	//   ....[80]....
        /*04a4*/ 	.word	0x00001a80


	//   ....[81]....
        /*04a8*/ 	.word	0x00001aa0


	//   ....[82]....
        /*04ac*/ 	.word	0x00001ad0


	//   ....[83]....
        /*04b0*/ 	.word	0x00001b00


	//   ....[84]....
        /*04b4*/ 	.word	0x00001b10


	//   ....[85]....
        /*04b8*/ 	.word	0x00001b30


	//   ....[86]....
        /*04bc*/ 	.word	0x00001b60


	//   ....[87]....
        /*04c0*/ 	.word	0x00001b70


	//   ....[88]....
        /*04c4*/ 	.word	0x00001b90


	//   ....[89]....
        /*04c8*/ 	.word	0x00001bc0


	//   ....[90]....
        /*04cc*/ 	.word	0x00003020


	//   ....[91]....
        /*04d0*/ 	.word	0x000030a0


	//   ....[92]....
        /*04d4*/ 	.word	0x00003100


	//   ....[93]....
        /*04d8*/ 	.word	0x00003160


	//   ....[94]....
        /*04dc*/ 	.word	0x000031c0


	//   ....[95]....
        /*04e0*/ 	.word	0x00003250


	//   ....[96]....
        /*04e4*/ 	.word	0x000032e0


	//   ....[97]....
        /*04e8*/ 	.word	0x00003350


	//   ....[98]....
        /*04ec*/ 	.word	0x000033b0


	//   ....[99]....
        /*04f0*/ 	.word	0x00003410


	//   ....[100]....
        /*04f4*/ 	.word	0x00003470


	//   ....[101]....
        /*04f8*/ 	.word	0x000034f0


	//   ....[102]....
        /*04fc*/ 	.word	0x00003570


	//   ....[103]....
        /*0500*/ 	.word	0x000035f0


	//   ....[104]....
        /*0504*/ 	.word	0x00003670


	//   ....[105]....
        /*0508*/ 	.word	0x000036e0


	//   ....[106]....
        /*050c*/ 	.word	0x00003760


	//   ....[107]....
        /*0510*/ 	.word	0x000037d0


	//   ....[108]....
        /*0514*/ 	.word	0x00003840


	//   ....[109]....
        /*0518*/ 	.word	0x000038c0


	//   ....[110]....
        /*051c*/ 	.word	0x00003940


	//   ....[111]....
        /*0520*/ 	.word	0x000039b0


	//   ....[112]....
        /*0524*/ 	.word	0x00003a30


	//   ....[113]....
        /*0528*/ 	.word	0x00003ab0


	//   ....[114]....
        /*052c*/ 	.word	0x00003b20


	//   ....[115]....
        /*0530*/ 	.word	0x00003b90


	//   ....[116]....
        /*0534*/ 	.word	0x00003c10


	//   ....[117]....
        /*0538*/ 	.word	0x00003c80


	//   ....[118]....
        /*053c*/ 	.word	0x00003d00


	//   ....[119]....
        /*0540*/ 	.word	0x00003d80


	//   ....[120]....
        /*0544*/ 	.word	0x00003e00


	//   ....[121]....
        /*0548*/ 	.word	0x00003e80


	//   ....[122]....
        /*054c*/ 	.word	0x00003f00


	//   ....[123]....
        /*0550*/ 	.word	0x00003f80


	//   ....[124]....
        /*0554*/ 	.word	0x00003ff0


	//   ....[125]....
        /*0558*/ 	.word	0x00004060


	//   ....[126]....
        /*055c*/ 	.word	0x000040e0


	//   ....[127]....
        /*0560*/ 	.word	0x00004150


	//   ....[128]....
        /*0564*/ 	.word	0x000041d0


	//   ....[129]....
        /*0568*/ 	.word	0x00004250


	//   ....[130]....
        /*056c*/ 	.word	0x000042d0


	//   ....[131]....
        /*0570*/ 	.word	0x00004350


	//   ....[132]....
        /*0574*/ 	.word	0x000043d0


	//   ....[133]....
        /*0578*/ 	.word	0x00004440


	//   ....[134]....
        /*057c*/ 	.word	0x000044b0


	//   ....[135]....
        /*0580*/ 	.word	0x00004520


	//   ....[136]....
        /*0584*/ 	.word	0x000045a0


	//   ....[137]....
        /*0588*/ 	.word	0x00004610


	//   ....[138]....
        /*058c*/ 	.word	0x00004690


	//   ....[139]....
        /*0590*/ 	.word	0x00004710


	//   ....[140]....
        /*0594*/ 	.word	0x00004790


	//   ....[141]....
        /*0598*/ 	.word	0x00004810


	//   ....[142]....
        /*059c*/ 	.word	0x00004890


	//   ....[143]....
        /*05a0*/ 	.word	0x00004910


	//   ....[144]....
        /*05a4*/ 	.word	0x00004980


	//   ....[145]....
        /*05a8*/ 	.word	0x00004a00


	//   ....[146]....
        /*05ac*/ 	.word	0x00004a80


	//   ....[147]....
        /*05b0*/ 	.word	0x00004b00


	//   ....[148]....
        /*05b4*/ 	.word	0x00004b80


	//   ....[149]....
        /*05b8*/ 	.word	0x00004c00


	//   ....[150]....
        /*05bc*/ 	.word	0x00004c80


	//   ....[151]....
        /*05c0*/ 	.word	0x00004d00


	//   ....[152]....
        /*05c4*/ 	.word	0x00004d70


	//   ....[153]....
        /*05c8*/ 	.word	0x00004de0


	//   ....[154]....
        /*05cc*/ 	.word	0x00004e50


	//   ....[155]....
        /*05d0*/ 	.word	0x00004ed0


	//   ....[156]....
        /*05d4*/ 	.word	0x00004f50


	//   ....[157]....
        /*05d8*/ 	.word	0x00004fc0


	//   ....[158]....
        /*05dc*/ 	.word	0x00005040


	//   ....[159]....
        /*05e0*/ 	.word	0x000050c0


	//   ....[160]....
        /*05e4*/ 	.word	0x00005140


	//   ....[161]....
        /*05e8*/ 	.word	0x000051c0


	//   ....[162]....
        /*05ec*/ 	.word	0x00005240


	//   ....[163]....
        /*05f0*/ 	.word	0x000052c0


	//   ....[164]....
        /*05f4*/ 	.word	0x00005330


	//   ....[165]....
        /*05f8*/ 	.word	0x000053b0


	//   ....[166]....
        /*05fc*/ 	.word	0x00005430


	//   ....[167]....
        /*0600*/ 	.word	0x000054b0


	//   ....[168]....
        /*0604*/ 	.word	0x00005530


	//   ....[169]....
        /*0608*/ 	.word	0x000055b0


	//   ....[170]....
        /*060c*/ 	.word	0x00005630


	//   ....[171]....
        /*0610*/ 	.word	0x000056b0


	//   ....[172]....
        /*0614*/ 	.word	0x00005730


	//   ....[173]....
        /*0618*/ 	.word	0x000057b0


	//   ....[174]....
        /*061c*/ 	.word	0x00005830


	//   ....[175]....
        /*0620*/ 	.word	0x00005890


	//   ....[176]....
        /*0624*/ 	.word	0x00005910


	//   ....[177]....
        /*0628*/ 	.word	0x00005980


	//   ....[178]....
        /*062c*/ 	.word	0x000059f0


	//   ....[179]....
        /*0630*/ 	.word	0x00005a60


	//----- nvinfo : EIATTR_VRC_CTA_INIT_COUNT
	.align		4
.L_27:
        /*0634*/ 	.byte	0x02, 0x4a
	.zero		1
	.zero		1


	//----- nvinfo : EIATTR_EXIT_INSTR_OFFSETS
	.align		4
        /*0638*/ 	.byte	0x04, 0x1c
        /*063a*/ 	.short	(.L_29 - .L_28)


	//   ....[0]....
.L_28:
        /*063c*/ 	.word	0x00000050


	//   ....[1]....
        /*0640*/ 	.word	0x00002460


	//   ....[2]....
        /*0644*/ 	.word	0x00002fc0


	//----- nvinfo : EIATTR_CRS_STACK_SIZE
	.align		4
.L_29:
        /*0648*/ 	.byte	0x04, 0x1e
        /*064a*/ 	.short	(.L_31 - .L_30)
.L_30:
        /*064c*/ 	.word	0x00000000


	//----- nvinfo : EIATTR_CBANK_PARAM_SIZE
	.align		4
.L_31:
        /*0650*/ 	.byte	0x03, 0x19
        /*0652*/ 	.short	0x002c


	//----- nvinfo : EIATTR_PARAM_CBANK
	.align		4
        /*0654*/ 	.byte	0x04, 0x0a
        /*0656*/ 	.short	(.L_33 - .L_32)
	.align		4
.L_32:
        /*0658*/ 	.word	index@(.nv.constant0._Z39flashattn_streaming_16x16_kernel_mw_v11PK6__halfS1_S1_Pfiif)
        /*065c*/ 	.short	0x0380
        /*065e*/ 	.short	0x002c


	//----- nvinfo : EIATTR_SW_WAR
	.align		4
.L_33:
        /*0660*/ 	.byte	0x04, 0x36
        /*0662*/ 	.short	(.L_35 - .L_34)
.L_34:
        /*0664*/ 	.word	0x00000008
.L_35:


//--------------------- .nv.callgraph             --------------------------
	.section	.nv.callgraph,"",@"SHT_CUDA_CALLGRAPH"
	.align	4
	.sectionentsize	8
	.align		4
        /*0000*/ 	.word	0x00000000
	.align		4
        /*0004*/ 	.word	0xffffffff
	.align		4
        /*0008*/ 	.word	0x00000000
	.align		4
        /*000c*/ 	.word	0xfffffffe
	.align		4
        /*0010*/ 	.word	0x00000000
	.align		4
        /*0014*/ 	.word	0xfffffffd
	.align		4
        /*0018*/ 	.word	0x00000000
	.align		4
        /*001c*/ 	.word	0xfffffffc


//--------------------- .text._Z39flashattn_streaming_16x16_kernel_mw_v11PK6__halfS1_S1_Pfiif --------------------------
	.section	.text._Z39flashattn_streaming_16x16_kernel_mw_v11PK6__halfS1_S1_Pfiif,"ax",@progbits
	.align	128
        .global         _Z39flashattn_streaming_16x16_kernel_mw_v11PK6__halfS1_S1_Pfiif
        .type           _Z39flashattn_streaming_16x16_kernel_mw_v11PK6__halfS1_S1_Pfiif,@function
        .size           _Z39flashattn_streaming_16x16_kernel_mw_v11PK6__halfS1_S1_Pfiif,(.L_x_145 - _Z39flashattn_streaming_16x16_kernel_mw_v11PK6__halfS1_S1_Pfiif)
        .other          _Z39flashattn_streaming_16x16_kernel_mw_v11PK6__halfS1_S1_Pfiif,@"STO_CUDA_ENTRY STV_DEFAULT"
_Z39flashattn_streaming_16x16_kernel_mw_v11PK6__halfS1_S1_Pfiif:
.text._Z39flashattn_streaming_16x16_kernel_mw_v11PK6__halfS1_S1_Pfiif:
[----:B------:R-:W-:Y:S08]  /*0000*/  LDC R1, c[0x0][0x37c] ;  /* 0x0000df00ff017b82 */ /* 0x000ff00000000800 */
[----:B------:R-:W1:Y:S01]  /*0010*/  S2UR UR16, SR_CTAID.X ;  /* 0x00000000001079c3 */ /* 0x000e620000002500 */
[----:B------:R-:W1:Y:S02]  /*0020*/  LDCU UR4, c[0x0][0x3a0] ;  /* 0x00007400ff0477ac */ /* 0x000e640008000800 */
[----:B-1----:R-:W-:-:S06]  /*0030*/  UISETP.GE.AND UP0, UPT, UR16, UR4, UPT ;  /* 0x000000041000728c */ /* 0x002fcc000bf06270 */
[----:B------:R-:W-:-:S13]  /*0040*/  PLOP3.LUT P0, PT, PT, PT, UP0, 0x80, 0x8 ;  /* 0x000000000008781c */ /* 0x000fda0003f0f008 */
[----:B------:R-:W-:Y:S05]  /*0050*/  @P0 EXIT ;  /* 0x000000000000094d */ /* 0x000fea0003800000 */
[----:B------:R-:W1:Y:S01]  /*0060*/  S2R R0, SR_TID.X ;  /* 0x0000000000007919 */ /* 0x000e620000002100 */
[----:B------:R-:W2:Y:S01]  /*0070*/  LDCU UR17, c[0x0][0x3a4] ;  /* 0x00007480ff1177ac */ /* 0x000ea20008000800 */
[----:B------:R-:W-:Y:S01]  /*0080*/  BSSY.RECONVERGENT B0, `(.L_x_0) ;  /* 0x0000029000007945 */ /* 0x000fe20003800200 */
[----:B------:R-:W3:Y:S01]  /*0090*/  LDCU.64 UR12, c[0x0][0x388] ;  /* 0x00007100ff0c77ac */ /* 0x000ee20008000a00 */
[----:B------:R-:W4:Y:S01]  /*00a0*/  LDCU.64 UR14, c[0x0][0x390] ;  /* 0x00007200ff0e77ac */ /* 0x000f220008000a00 */
[----:B------:R-:W5:Y:S01]  /*00b0*/  LDCU.64 UR6, c[0x0][0x380] ;  /* 0x00007000ff0677ac */ /* 0x000f620008000a00 */
[----:B--2---:R-:W-:Y:S02]  /*00c0*/  UIMAD.WIDE.U32 UR4, UR16, UR17, URZ ;  /* 0x00000011100472a5 */ /* 0x004fe4000f8e00ff */
[----:B------:R-:W-:Y:S02]  /*00d0*/  USHF.R.S32.HI UR8, URZ, 0x1f, UR17 ;  /* 0x0000001fff087899 */ /* 0x000fe40008011411 */
[----:B------:R-:W-:-:S02]  /*00e0*/  USHF.L.U32 UR9, UR4, 0x5, URZ ;  /* 0x0000000504097899 */ /* 0x000fc400080006ff */
[----:B------:R-:W-:Y:S02]  /*00f0*/  UIMAD UR8, UR16, UR8, UR5 ;  /* 0x00000008100872a4 */ /* 0x000fe4000f8e0205 */
[----:B---3--:R-:W-:Y:S02]  /*0100*/  UIADD3 UR11, UP0, UPT, UR9, UR12, URZ ;  /* 0x0000000c090b7290 */ /* 0x008fe4000ff1e0ff */
[----:B------:R-:W-:Y:S02]  /*0110*/  USHF.L.U64.HI UR4, UR4, 0x5, UR8 ;  /* 0x0000000504047899 */ /* 0x000fe40008010208 */
[----:B----4-:R-:W-:Y:S01]  /*0120*/  UIADD3 UR9, UP1, UPT, UR9, UR14, URZ ;  /* 0x0000000e09097290 */ /* 0x010fe2000ff3e0ff */
[C---:B-1----:R-:W-:Y:S01]  /*0130*/  ISETP.GT.U32.AND P0, PT, R0.reuse, 0xf, PT ;  /* 0x0000000f0000780c */ /* 0x042fe20003f04070 */
[----:B------:R-:W-:Y:S01]  /*0140*/  UIADD3.X UR12, UPT, UPT, UR4, UR13, URZ, UP0, !UPT ;  /* 0x0000000d040c7290 */ /* 0x000fe200087fe4ff */
[----:B------:R-:W-:Y:S01]  /*0150*/  SHF.R.U32.HI R2, RZ, 0x5, R0 ;  /* 0x00000005ff027819 */ /* 0x000fe20000011600 */
[----:B------:R-:W-:Y:S01]  /*0160*/  UIADD3.X UR10, UPT, UPT, UR4, UR15, URZ, UP1, !UPT ;  /* 0x0000000f040a7290 */ /* 0x000fe20008ffe4ff */
[----:B------:R-:W-:Y:S01]  /*0170*/  ISETP.GT.U32.AND P2, PT, R0, 0x1f, PT ;  /* 0x0000001f0000780c */ /* 0x000fe20003f44070 */
[----:B-----5:R-:W-:Y:S01]  /*0180*/  UIMAD.WIDE.U32 UR4, UR16, 0x200, UR6 ;  /* 0x00000200100478a5 */ /* 0x020fe2000f8e0006 */
[----:B------:R-:W-:-:S07]  /*0190*/  ISETP.NE.AND P1, PT, R2, 0x1, PT ;  /* 0x000000010200780c */ /* 0x000fce0003f25270 */
[----:B------:R-:W-:Y:S06]  /*01a0*/  @P0 BRA `(.L_x_1) ;  /* 0x0000000000580947 */ /* 0x000fec0003800000 */
[----:B------:R-:W1:Y:S01]  /*01b0*/  S2R R7, SR_CgaCtaId ;  /* 0x0000000000077919 */ /* 0x000e620000008800 */
[----:B------:R-:W2:Y:S01]  /*01c0*/  LDC R9, c[0x0][0x360] ;  /* 0x0000d800ff097b82 */ /* 0x000ea20000000800 */
[----:B------:R-:W-:Y:S02]  /*01d0*/  MOV R2, 0x400 ;  /* 0x0000040000027802 */ /* 0x000fe40000000f00 */
[----:B------:R-:W-:Y:S02]  /*01e0*/  MOV R11, 0xf149f2ca ;  /* 0xf149f2ca000b7802 */ /* 0x000fe40000000f00 */
[C---:B------:R-:W-:Y:S02]  /*01f0*/  IADD3 R4, PT, PT, R2.reuse, 0x40, RZ ;  /* 0x0000004002047810 */ /* 0x040fe40007ffe0ff */
[----:B------:R-:W-:Y:S02]  /*0200*/  IADD3 R6, PT, PT, R2, 0x80, RZ ;  /* 0x0000008002067810 */ /* 0x000fe40007ffe0ff */
[C---:B-1----:R-:W-:Y:S01]  /*0210*/  LEA R3, R7.reuse, R2, 0x18 ;  /* 0x0000000207037211 */ /* 0x042fe200078ec0ff */
[----:B------:R-:W-:Y:S01]  /*0220*/  IMAD.MOV.U32 R2, RZ, RZ, R0 ;  /* 0x000000ffff027224 */ /* 0x000fe200078e0000 */
[----:B------:R-:W-:-:S02]  /*0230*/  LEA R5, R7, R4, 0x18 ;  /* 0x0000000407057211 */ /* 0x000fc400078ec0ff */
[----:B------:R-:W-:-:S07]  /*0240*/  LEA R7, R7, R6, 0x18 ;  /* 0x0000000607077211 */ /* 0x000fce00078ec0ff */
.L_x_2:
[C---:B-1----:R-:W-:Y:S01]  /*0250*/  LEA R4, R2.reuse, R3, 0x2 ;  /* 0x0000000302047211 */ /* 0x042fe200078e10ff */
[C---:B------:R-:W-:Y:S01]  /*0260*/  IMAD R6, R2.reuse, 0x4, R5 ;  /* 0x0000000402067824 */ /* 0x040fe200078e0205 */
[----:B------:R-:W-:Y:S02]  /*0270*/  LEA R8, R2, R7, 0x6 ;  /* 0x0000000702087211 */ /* 0x000fe400078e30ff */
[----:B--2---:R-:W-:Y:S01]  /*0280*/  IADD3 R2, PT, PT, R9, R2, RZ ;  /* 0x0000000209027210 */ /* 0x004fe20007ffe0ff */
[----:B------:R1:W-:Y:S03]  /*0290*/  STS [R4], R11 ;  /* 0x0000000b04007388 */ /* 0x0003e60000000800 */
[----:B------:R-:W-:Y:S01]  /*02a0*/  ISETP.GE.U32.AND P0, PT, R2, 0x10, PT ;  /* 0x000000100200780c */ /* 0x000fe20003f06070 */
[----:B------:R1:W-:Y:S04]  /*02b0*/  STS [R6], RZ ;  /* 0x000000ff06007388 */ /* 0x0003e80000000800 */
[----:B------:R1:W-:Y:S04]  /*02c0*/  STS.128 [R8], RZ ;  /* 0x000000ff08007388 */ /* 0x0003e80000000c00 */
[----:B------:R1:W-:Y:S04]  /*02d0*/  STS.128 [R8+0x10], RZ ;  /* 0x000010ff08007388 */ /* 0x0003e80000000c00 */
[----:B------:R1:W-:Y:S04]  /*02e0*/  STS.128 [R8+0x20], RZ ;  /* 0x000020ff08007388 */ /* 0x0003e80000000c00 */
[----:B------:R1:W-:Y:S01]  /*02f0*/  STS.128 [R8+0x30], RZ ;  /* 0x000030ff08007388 */ /* 0x0003e20000000c00 */
[----:B------:R-:W-:Y:S05]  /*0300*/  @!P0 BRA `(.L_x_2) ;  /* 0xfffffffc00d08947 */ /* 0x000fea000383ffff */
.L_x_1:
[----:B------:R-:W-:Y:S05]  /*0310*/  BSYNC.RECONVERGENT B0 ;  /* 0x0000000000007941 */ /* 0x000fea0003800200 */
.L_x_0:
[----:B------:R-:W-:Y:S06]  /*0320*/  BAR.SYNC.DEFER_BLOCKING 0x0 ;  /* 0x0000000000007b1d */ /* 0x000fec0000010000 */
[----:B------:R-:W2:Y:S01]  /*0330*/  LDCU.64 UR14, c[0x0][0x358] ;  /* 0x00006b00ff0e77ac */ /* 0x000ea20008000a00 */
[----:B------:R-:W-:Y:S05]  /*0340*/  @P1 BRA `(.L_x_3) ;  /* 0x0000000000301947 */ /* 0x000fea0003800000 */
[----:B------:R-:W3:Y:S01]  /*0350*/  S2R R5, SR_LANEID ;  /* 0x0000000000057919 */ /* 0x000ee20000000000 */
[----:B------:R-:W-:Y:S01]  /*0360*/  IMAD.MOV.U32 R3, RZ, RZ, RZ ;  /* 0x000000ffff037224 */ /* 0x000fe200078e00ff */
[----:B---3--:R-:W-:Y:S02]  /*0370*/  LOP3.LUT R2, R5, 0x3, RZ, 0xc0, !PT ;  /* 0x0000000305027812 */ /* 0x008fe400078ec0ff */
[----:B------:R-:W-:-:S05]  /*0380*/  SHF.R.U32.HI R5, RZ, 0x2, R5 ;  /* 0x00000002ff057819 */ /* 0x000fca0000011605 */
[----:B------:R-:W-:-:S03]  /*0390*/  IMAD.WIDE.U32 R2, R5, 0x8, R2 ;  /* 0x0000000805027825 */ /* 0x000fc600078e0002 */
[----:B-1----:R-:W-:-:S04]  /*03a0*/  LEA R8, P0, R2, UR4, 0x2 ;  /* 0x0000000402087c11 */ /* 0x002fc8000f8010ff */
[----:B------:R-:W-:-:S05]  /*03b0*/  LEA.HI.X R9, R2, UR5, R3, 0x2, P0 ;  /* 0x0000000502097c11 */ /* 0x000fca00080f1403 */
[----:B--2---:R3:W5:Y:S04]  /*03c0*/  LDG.E R4, desc[UR14][R8.64] ;  /* 0x0000000e08047981 */ /* 0x004768000c1e1900 */
[----:B------:R3:W5:Y:S04]  /*03d0*/  LDG.E R5, desc[UR14][R8.64+0x100] ;  /* 0x0001000e08057981 */ /* 0x000768000c1e1900 */
[----:B------:R3:W5:Y:S04]  /*03e0*/  LDG.E R6, desc[UR14][R8.64+0x10] ;  /* 0x0000100e08067981 */ /* 0x000768000c1e1900 */
[----:B------:R3:W5:Y:S01]  /*03f0*/  LDG.E R7, desc[UR14][R8.64+0x110] ;  /* 0x0001100e08077981 */ /* 0x000762000c1e1900 */
[----:B------:R-:W-:Y:S05]  /*0400*/  WARPSYNC.ALL ;  /* 0x0000000000007948 */ /* 0x000fea0003800000 */
.L_x_3:
[----:B------:R-:W-:Y:S05]  /*0410*/  @P2 BRA `(.L_x_4) ;  /* 0x0000000000742947 */ /* 0x000fea0003800000 */
[----:B------:R-:W4:Y:S01]  /*0420*/  S2R R15, SR_CgaCtaId ;  /* 0x00000000000f7919 */ /* 0x000f220000008800 */
[----:B------:R-:W-:Y:S01]  /*0430*/  MOV R3, 0x400 ;  /* 0x0000040000037802 */ /* 0x000fe20000000f00 */
[C---:B-1-3--:R-:W-:Y:S01]  /*0440*/  IMAD.SHL.U32 R8, R0.reuse, 0x8, RZ ;  /* 0x0000000800087824 */ /* 0x04afe200078e00ff */
[----:B------:R-:W-:Y:S01]  /*0450*/  SHF.R.U32.HI R10, RZ, 0x1, R0 ;  /* 0x00000001ff0a7819 */ /* 0x000fe20000011600 */
[----:B------:R-:W-:Y:S01]  /*0460*/  IMAD.SHL.U32 R12, R0, 0x10, RZ ;  /* 0x00000010000c7824 */ /* 0x000fe200078e00ff */
[C---:B------:R-:W-:Y:S02]  /*0470*/  IADD3 R2, PT, PT, R3.reuse, 0x480, RZ ;  /* 0x0000048003027810 */ /* 0x040fe40007ffe0ff */
[----:B------:R-:W-:Y:S02]  /*0480*/  IADD3 R3, PT, PT, R3, 0xa80, RZ ;  /* 0x00000a8003037810 */ /* 0x000fe40007ffe0ff */
[----:B------:R-:W-:Y:S02]  /*0490*/  LOP3.LUT R11, R8, 0x8, RZ, 0xc0, !PT ;  /* 0x00000008080b7812 */ /* 0x000fe400078ec0ff */
[----:B------:R-:W-:-:S02]  /*04a0*/  MOV R8, UR9 ;  /* 0x0000000900087c02 */ /* 0x000fc40008000f00 */
[----:B------:R-:W-:Y:S01]  /*04b0*/  MOV R9, UR10 ;  /* 0x0000000a00097c02 */ /* 0x000fe20008000f00 */
[----:B------:R-:W-:Y:S01]  /*04c0*/  IMAD R11, R10, 0x10, R11 ;  /* 0x000000100a0b7824 */ /* 0x000fe200078e020b */
[----:B------:R-:W-:-:S03]  /*04d0*/  LOP3.LUT R12, R12, 0x10, RZ, 0xc0, !PT ;  /* 0x000000100c0c7812 */ /* 0x000fc600078ec0ff */
[----:B------:R-:W-:Y:S01]  /*04e0*/  IMAD.WIDE.U32 R8, R11, 0x2, R8 ;  /* 0x000000020b087825 */ /* 0x000fe200078e0008 */
[C---:B----4-:R-:W-:Y:S02]  /*04f0*/  LEA R13, R15.reuse, R2, 0x18 ;  /* 0x000000020f0d7211 */ /* 0x050fe400078ec0ff */
[----:B------:R-:W-:Y:S02]  /*0500*/  LEA R15, R15, R3, 0x18 ;  /* 0x000000030f0f7211 */ /* 0x000fe400078ec0ff */
[----:B------:R-:W-:Y:S01]  /*0510*/  MOV R2, UR11 ;  /* 0x0000000b00027c02 */ /* 0x000fe20008000f00 */
[C---:B------:R-:W-:Y:S01]  /*0520*/  IMAD R13, R10.reuse, 0x30, R13 ;  /* 0x000000300a0d7824 */ /* 0x040fe200078e020d */
[----:B------:R-:W-:Y:S01]  /*0530*/  MOV R3, UR12 ;  /* 0x0000000c00037c02 */ /* 0x000fe20008000f00 */
[----:B------:R-:W-:-:S03]  /*0540*/  IMAD R15, R10, 0x30, R15 ;  /* 0x000000300a0f7824 */ /* 0x000fc600078e020f */
[----:B------:R-:W-:Y:S01]  /*0550*/  IADD3 R13, PT, PT, R13, R12, RZ ;  /* 0x0000000c0d0d7210 */ /* 0x000fe20007ffe0ff */
[----:B------:R-:W-:Y:S01]  /*0560*/  IMAD.WIDE.U32 R2, R11, 0x2, R2 ;  /* 0x000000020b027825 */ /* 0x000fe200078e0002 */
[----:B------:R-:W-:-:S04]  /*0570*/  IADD3 R15, PT, PT, R12, R15, RZ ;  /* 0x0000000f0c0f7210 */ /* 0x000fc80007ffe0ff */
[----:B------:R-:W-:Y:S01]  /*0580*/  @!PT LDS RZ, [RZ] ;  /* 0x00000000fffff984 */ /* 0x000fe20000000800 */
[----:B------:R-:W-:Y:S01]  /*0590*/  @!PT LDS RZ, [RZ] ;  /* 0x00000000fffff984 */ /* 0x000fe20000000800 */
[----:B------:R-:W-:Y:S01]  /*05a0*/  @!PT LDS RZ, [RZ] ;  /* 0x00000000fffff984 */ /* 0x000fe20000000800 */
[----:B--2---:R4:W-:Y:S04]  /*05b0*/  LDGSTS.E.BYPASS.128 [R13], desc[UR14][R2.64] ;  /* 0x00000000020d7fae */ /* 0x0049e8000b98180e */
[----:B------:R4:W-:Y:S04]  /*05c0*/  LDGSTS.E.BYPASS.128 [R15], desc[UR14][R8.64] ;  /* 0x00000000080f7fae */ /* 0x0009e8000b98180e */
[----:B------:R-:W0:Y:S01]  /*05d0*/  LDGDEPBAR ;  /* 0x00000000000079af */ /* 0x000e220000000000 */
[----:B------:R-:W-:-:S04]  /*05e0*/  DEPBAR.LE SB0, 0x0 ;  /* 0x000080000000791a */ /* 0x000fc80000000000 */
.L_x_4:
[----:B------:R-:W-:Y:S05]  /*05f0*/  WARPSYNC.ALL ;  /* 0x0000000000007948 */ /* 0x000fea0003800000 */
[----:B------:R-:W-:Y:S01]  /*0600*/  BAR.SYNC.DEFER_BLOCKING 0x0 ;  /* 0x0000000000007b1d */ /* 0x000fe20000010000 */
[----:B------:R-:W-:Y:S01]  /*0610*/  UISETP.GE.AND UP0, UPT, UR17, 0x10, UPT ;  /* 0x000000101100788c */ /* 0x000fe2000bf06270 */
[----:B------:R-:W-:-:S08]  /*0620*/  LOP3.LUT R30, R0, 0x1f, RZ, 0xc0, !PT ;  /* 0x0000001f001e7812 */ /* 0x000fd000078ec0ff */
[----:B------:R-:W-:Y:S05]  /*0630*/  BRA.U !UP0, `(.L_x_5) ;  /* 0x0000001d087c7547 */ /* 0x000fea000b800000 */
[----:B------:R-:W-:Y:S01]  /*0640*/  USHF.R.S32.HI UR6, URZ, 0x1f, UR17 ;  /* 0x0000001fff067899 */ /* 0x000fe20008011411 */
[----:B----4-:R-:W-:Y:S01]  /*0650*/  IMAD.MOV.U32 R2, RZ, RZ, RZ ;  /* 0x000000ffff027224 */ /* 0x010fe200078e00ff */
[----:B------:R-:W4:Y:S02]  /*0660*/  LDCU UR19, c[0x0][0x3a8] ;  /* 0x00007500ff1377ac */ /* 0x000f240008000800 */
[----:B------:R-:W-:-:S04]  /*0670*/  ULEA.HI UR6, UR6, UR17, URZ, 0x4 ;  /* 0x0000001106067291 */ /* 0x000fc8000f8f20ff */
[----:B------:R-:W-:-:S12]  /*0680*/  USHF.R.S32.HI UR8, URZ, 0x4, UR6 ;  /* 0x00000004ff087899 */ /* 0x000fd80008011406 */
.L_x_21:
[----:B------:R-:W-:Y:S01]  /*0690*/  IADD3 R3, PT, PT, R2, 0x1, RZ ;  /* 0x0000000102037810 */ /* 0x000fe20007ffe0ff */
[----:B------:R-:W-:Y:S01]  /*06a0*/  BSSY.RECONVERGENT B0, `(.L_x_6) ;  /* 0x0000028000007945 */ /* 0x000fe20003800200 */
[----:B------:R-:W-:Y:S02]  /*06b0*/  SHF.R.U32.HI R16, RZ, 0x5, R0 ;  /* 0x00000005ff107819 */ /* 0x000fe40000011600 */
[----:B------:R-:W-:Y:S02]  /*06c0*/  ISETP.GE.AND P0, PT, R3, UR8, PT ;  /* 0x0000000803007c0c */ /* 0x000fe4000bf06270 */
[----:B------:R-:W-:Y:S02]  /*06d0*/  ISETP.NE.AND P2, PT, R16, 0x1, PT ;  /* 0x000000011000780c */ /* 0x000fe40003f45270 */
[----:B------:R-:W-:Y:S02]  /*06e0*/  ISETP.GT.U32.OR P0, PT, R0, 0x1f, P0 ;  /* 0x0000001f0000780c */ /* 0x000fe40000704470 */
[----:B------:R-:W-:-:S11]  /*06f0*/  LOP3.LUT R27, R2, 0x1, RZ, 0xc0, !PT ;  /* 0x00000001021b7812 */ /* 0x000fd600078ec0ff */
[----:B-12---:R-:W-:Y:S05]  /*0700*/  @P0 BRA `(.L_x_7) ;  /* 0x0000000000840947 */ /* 0x006fea0003800000 */
[----:B------:R-:W2:Y:S01]  /*0710*/  S2R R10, SR_CgaCtaId ;  /* 0x00000000000a7919 */ /* 0x000ea20000008800 */
[----:B------:R-:W-:Y:S02]  /*0720*/  SHF.R.U32.HI R12, RZ, 0x1, R0 ;  /* 0x00000001ff0c7819 */ /* 0x000fe40000011600 */
[----:B-1-3--:R-:W-:Y:S02]  /*0730*/  MOV R8, 0x400 ;  /* 0x0000040000087802 */ /* 0x00afe40000000f00 */
[----:B------:R-:W-:Y:S01]  /*0740*/  SHF.L.U32 R11, R0, 0x3, RZ ;  /* 0x00000003000b7819 */ /* 0x000fe200000006ff */
[----:B------:R-:W-:Y:S01]  /*0750*/  IMAD R2, R2, 0x10, R12 ;  /* 0x0000001002027824 */ /* 0x000fe200078e020c */
[C---:B------:R-:W-:Y:S02]  /*0760*/  IADD3 R9, PT, PT, R8.reuse, 0x480, RZ ;  /* 0x0000048008097810 */ /* 0x040fe40007ffe0ff */
[----:B------:R-:W-:Y:S01]  /*0770*/  IADD3 R13, PT, PT, R8, 0xa80, RZ ;  /* 0x00000a80080d7810 */ /* 0x000fe20007ffe0ff */
[----:B------:R-:W-:Y:S01]  /*0780*/  IMAD.SHL.U32 R8, R0, 0x10, RZ ;  /* 0x0000001000087824 */ /* 0x000fe200078e00ff */
[----:B------:R-:W-:-:S04]  /*0790*/  LEA R2, R2, 0x100, 0x4 ;  /* 0x0000010002027811 */ /* 0x000fc800078e20ff */
[----:B------:R-:W-:Y:S02]  /*07a0*/  LOP3.LUT R11, R2, 0x8, R11, 0xf8, !PT ;  /* 0x00000008020b7812 */ /* 0x000fe400078ef80b */
[----:B------:R-:W-:Y:S02]  /*07b0*/  SHF.R.S32.HI R2, RZ, 0x1f, R2 ;  /* 0x0000001fff027819 */ /* 0x000fe40000011402 */
[C---:B--2---:R-:W-:Y:S02]  /*07c0*/  LEA R9, R10.reuse, R9, 0x18 ;  /* 0x000000090a097211 */ /* 0x044fe400078ec0ff */
[----:B------:R-:W-:Y:S02]  /*07d0*/  LEA R13, R10, R13, 0x18 ;  /* 0x0000000d0a0d7211 */ /* 0x000fe400078ec0ff */
[C---:B------:R-:W-:Y:S01]  /*07e0*/  SHF.L.U32 R10, R11.reuse, 0x1, RZ ;  /* 0x000000010b0a7819 */ /* 0x040fe200000006ff */
[C---:B------:R-:W-:Y:S01]  /*07f0*/  IMAD R9, R12.reuse, 0x30, R9 ;  /* 0x000000300c097824 */ /* 0x040fe200078e0209 */
[----:B------:R-:W-:Y:S01]  /*0800*/  SHF.L.U64.HI R11, R11, 0x1, R2 ;  /* 0x000000010b0b7819 */ /* 0x000fe20000010202 */
[----:B------:R-:W-:Y:S01]  /*0810*/  IMAD R15, R12, 0x30, R13 ;  /* 0x000000300c0f7824 */ /* 0x000fe200078e020d */
[----:B------:R-:W-:-:S02]  /*0820*/  LOP3.LUT R12, R8, 0x10, RZ, 0xc0, !PT ;  /* 0x00000010080c7812 */ /* 0x000fc400078ec0ff */
[----:B------:R-:W-:Y:S02]  /*0830*/  LOP3.LUT R2, R27, 0x1, RZ, 0x3c, !PT ;  /* 0x000000011b027812 */ /* 0x000fe400078e3cff */
[----:B------:R-:W-:Y:S01]  /*0840*/  IADD3 R13, PT, PT, R9, R12, RZ ;  /* 0x0000000c090d7210 */ /* 0x000fe20007ffe0ff */
[----:B------:R-:W-:Y:S01]  /*0850*/  IMAD.IADD R15, R12, 0x1, R15 ;  /* 0x000000010c0f7824 */ /* 0x000fe200078e020f */
[C---:B------:R-:W-:Y:S02]  /*0860*/  IADD3 R8, P0, PT, R10.reuse, UR11, RZ ;  /* 0x0000000b0a087c10 */ /* 0x040fe4000ff1e0ff */
[----:B------:R-:W-:Y:S01]  /*0870*/  IADD3 R10, P1, PT, R10, UR9, RZ ;  /* 0x000000090a0a7c10 */ /* 0x000fe2000ff3e0ff */
[C---:B------:R-:W-:Y:S01]  /*0880*/  IMAD R13, R2.reuse, 0x300, R13 ;  /* 0x00000300020d7824 */ /* 0x040fe200078e020d */
[C---:B------:R-:W-:Y:S01]  /*0890*/  IADD3.X R9, PT, PT, R11.reuse, UR12, RZ, P0, !PT ;  /* 0x0000000c0b097c10 */ /* 0x040fe200087fe4ff */
[----:B------:R-:W-:Y:S01]  /*08a0*/  IMAD R15, R2, 0x300, R15 ;  /* 0x00000300020f7824 */ /* 0x000fe200078e020f */
[----:B------:R-:W-:-:S03]  /*08b0*/  IADD3.X R11, PT, PT, R11, UR10, RZ, P1, !PT ;  /* 0x0000000a0b0b7c10 */ /* 0x000fc60008ffe4ff */
[----:B------:R-:W-:Y:S01]  /*08c0*/  @!PT LDS RZ, [RZ] ;  /* 0x00000000fffff984 */ /* 0x000fe20000000800 */
[----:B------:R-:W-:Y:S01]  /*08d0*/  @!PT LDS RZ, [RZ] ;  /* 0x00000000fffff984 */ /* 0x000fe20000000800 */
[----:B------:R-:W-:Y:S01]  /*08e0*/  @!PT LDS RZ, [RZ] ;  /* 0x00000000fffff984 */ /* 0x000fe20000000800 */
[----:B------:R1:W-:Y:S04]  /*08f0*/  LDGSTS.E.BYPASS.128 [R13], desc[UR14][R8.64] ;  /* 0x00000000080d7fae */ /* 0x0003e8000b98180e */
[----:B------:R1:W-:Y:S04]  /*0900*/  LDGSTS.E.BYPASS.128 [R15], desc[UR14][R10.64] ;  /* 0x000000000a0f7fae */ /* 0x0003e8000b98180e */
[----:B------:R-:W0:Y:S02]  /*0910*/  LDGDEPBAR ;  /* 0x00000000000079af */ /* 0x000e240000000000 */
.L_x_7:
[----:B--2-4-:R-:W-:Y:S05]  /*0920*/  BSYNC.RECONVERGENT B0 ;  /* 0x0000000000007941 */ /* 0x014fea0003800200 */
.L_x_6:
[----:B------:R-:W-:Y:S05]  /*0930*/  @P2 BRA `(.L_x_8) ;  /* 0x0000000000702947 */ /* 0x000fea0003800000 */
[----:B------:R-:W3:Y:S01]  /*0940*/  S2R R19, SR_LANEID ;  /* 0x0000000000137919 */ /* 0x000ee20000000000 */
[----:B------:R-:W-:Y:S01]  /*0950*/  MOV R17, 0x400 ;  /* 0x0000040000117802 */ /* 0x000fe20000000f00 */
[----:B------:R-:W-:Y:S05]  /*0960*/  WARPSYNC.ALL ;  /* 0x0000000000007948 */ /* 0x000fea0003800000 */
[----:B------:R-:W2:Y:S01]  /*0970*/  S2R R2, SR_CgaCtaId ;  /* 0x0000000000027919 */ /* 0x000ea20000008800 */
[C---:B-1----:R-:W-:Y:S02]  /*0980*/  IADD3 R11, PT, PT, R17.reuse, 0x480, RZ ;  /* 0x00000480110b7810 */ /* 0x042fe40007ffe0ff */
[----:B------:R-:W-:-:S02]  /*0990*/  IADD3 R17, PT, PT, R17, 0x1080, RZ ;  /* 0x0000108011117810 */ /* 0x000fc40007ffe0ff */
[--C-:B---3--:R-:W-:Y:S02]  /*09a0*/  SHF.R.U32.HI R8, RZ, 0x3, R19.reuse ;  /* 0x00000003ff087819 */ /* 0x108fe40000011613 */
[----:B------:R-:W-:Y:S02]  /*09b0*/  LOP3.LUT R9, R19, 0x7, RZ, 0xc0, !PT ;  /* 0x0000000713097812 */ /* 0x000fe400078ec0ff */
[----:B------:R-:W-:Y:S02]  /*09c0*/  SHF.R.U32.HI R10, RZ, 0x4, R19 ;  /* 0x00000004ff0a7819 */ /* 0x000fe40000011613 */
[----:B------:R-:W-:Y:S02]  /*09d0*/  SHF.L.U32 R12, R8, 0x3, RZ ;  /* 0x00000003080c7819 */ /* 0x000fe400000006ff */
[----:B--2---:R-:W-:Y:S01]  /*09e0*/  LEA R8, R2, R11, 0x18 ;  /* 0x0000000b02087211 */ /* 0x004fe200078ec0ff */
[----:B------:R-:W-:Y:S01]  /*09f0*/  IMAD R10, R10, 0x8, R9 ;  /* 0x000000080a0a7824 */ /* 0x000fe200078e0209 */
[----:B------:R-:W-:-:S02]  /*0a00*/  LOP3.LUT R9, R12, 0x8, RZ, 0xe2, !PT ;  /* 0x000000080c097812 */ /* 0x000fc400078ee2ff */
[----:B------:R-:W-:Y:S01]  /*0a10*/  SHF.R.U32.HI R20, RZ, 0x2, R19 ;  /* 0x00000002ff147819 */ /* 0x000fe20000011613 */
[----:B------:R-:W-:Y:S01]  /*0a20*/  IMAD R8, R27, 0x300, R8 ;  /* 0x000003001b087824 */ /* 0x000fe200078e0208 */
[----:B------:R-:W-:Y:S01]  /*0a30*/  LOP3.LUT R19, R19, 0x3, RZ, 0xc0, !PT ;  /* 0x0000000313137812 */ /* 0x000fe200078ec0ff */
[----:B------:R-:W-:Y:S01]  /*0a40*/  IMAD R9, R10, 0x18, R9 ;  /* 0x000000180a097824 */ /* 0x000fe200078e0209 */
[----:B------:R-:W-:-:S03]  /*0a50*/  LEA R17, R2, R17, 0x18 ;  /* 0x0000001102117211 */ /* 0x000fc600078ec0ff */
[----:B------:R-:W-:Y:S01]  /*0a60*/  IMAD R20, R20, 0x8, R19 ;  /* 0x0000000814147824 */ /* 0x000fe200078e0213 */
[----:B------:R-:W-:-:S04]  /*0a70*/  LEA R18, R9, R8, 0x1 ;  /* 0x0000000809127211 */ /* 0x000fc800078e08ff */
[----:B------:R-:W-:Y:S01]  /*0a80*/  LEA R17, R20, R17, 0x3 ;  /* 0x0000001114117211 */ /* 0x000fe200078e18ff */
[----:B------:R-:W1:Y:S02]  /*0a90*/  LDSM.16.M88.4 R12, [R18] ;  /* 0x00000000120c783b */ /* 0x000e640000000200 */
[C---:B-1---5:R-:W-:Y:S08]  /*0aa0*/  HMMA.16816.F32 R8, R4.reuse, R12, RZ ;  /* 0x0000000c0408723c */ /* 0x062ff000000018ff */
[----:B------:R-:W-:Y:S11]  /*0ab0*/  HMMA.16816.F32 R12, R4, R14, RZ ;  /* 0x0000000e040c723c */ /* 0x000ff600000018ff */
[----:B------:R2:W-:Y:S04]  /*0ac0*/  STS.64 [R17], R8 ;  /* 0x0000000811007388 */ /* 0x0005e80000000a00 */
[----:B------:R2:W-:Y:S04]  /*0ad0*/  STS.64 [R17+0x200], R10 ;  /* 0x0002000a11007388 */ /* 0x0005e80000000a00 */
[----:B------:R2:W-:Y:S04]  /*0ae0*/  STS.64 [R17+0x20], R12 ;  /* 0x0000200c11007388 */ /* 0x0005e80000000a00 */
[----:B------:R2:W-:Y:S02]  /*0af0*/  STS.64 [R17+0x220], R14 ;  /* 0x0002200e11007388 */ /* 0x0005e40000000a00 */
.L_x_8:
[----:B------:R-:W-:Y:S01]  /*0b00*/  LOP3.LUT R2, R0, 0x3c0, RZ, 0xc0, !PT ;  /* 0x000003c000027812 */ /* 0x000fe200078ec0ff */
[----:B------:R-:W-:Y:S05]  /*0b10*/  WARPSYNC.ALL ;  /* 0x0000000000007948 */ /* 0x000fea0003800000 */
[----:B------:R-:W-:Y:S01]  /*0b20*/  BAR.SYNC.DEFER_BLOCKING 0x0 ;  /* 0x0000000000007b1d */ /* 0x000fe20000010000 */
[----:B------:R-:W-:Y:S02]  /*0b30*/  ISETP.NE.AND P0, PT, R2, 0x40, PT ;  /* 0x000000400200780c */ /* 0x000fe40003f05270 */
[----:B------:R-:W-:Y:S02]  /*0b40*/  ISETP.NE.AND P3, PT, R3, UR8, PT ;  /* 0x0000000803007c0c */ /* 0x000fe4000bf65270 */
[----:B------:R-:W-:Y:S01]  /*0b50*/  MOV R2, R3 ;  /* 0x0000000300027202 */ /* 0x000fe20000000f00 */
[----:B------:R-:W-:Y:S08]  /*0b60*/  BSSY B0, `(.L_x_9) ;  /* 0x0000184000007945 */ /* 0x000ff00003800000 */
[----:B------:R-:W-:Y:S05]  /*0b70*/  @P0 BRA `(.L_x_10) ;  /* 0x0000001800080947 */ /* 0x000fea0003800000 */
[----:B-12---:R-:W1:Y:S01]  /*0b80*/  S2R R11, SR_CgaCtaId ;  /* 0x00000000000b7919 */ /* 0x006e620000008800 */
[----:B---3--:R-:W-:Y:S02]  /*0b90*/  MOV R8, 0x400 ;  /* 0x0000040000087802 */ /* 0x008fe40000000f00 */
[----:B------:R-:W-:Y:S02]  /*0ba0*/  ISETP.NE.AND P1, PT, R16, 0x2, PT ;  /* 0x000000021000780c */ /* 0x000fe40003f25270 */
[C---:B------:R-:W-:Y:S01]  /*0bb0*/  IADD3 R12, PT, PT, R8.reuse, 0x40, RZ ;  /* 0x00000040080c7810 */ /* 0x040fe20007ffe0ff */
[----:B------:R-:W-:Y:S01]  /*0bc0*/  VIADD R10, R8, 0x1080 ;  /* 0x00001080080a7836 */ /* 0x000fe20000000000 */
[----:B------:R-:W-:Y:S02]  /*0bd0*/  SEL R9, RZ, 0x200, !P1 ;  /* 0x00000200ff097807 */ /* 0x000fe40004800000 */
[----:B------:R-:W-:Y:S02]  /*0be0*/  SEL R26, RZ, 0x20, !P1 ;  /* 0x00000020ff1a7807 */ /* 0x000fe40004800000 */
[C---:B------:R-:W-:Y:S01]  /*0bf0*/  ISETP.GT.U32.AND P0, PT, R30.reuse, 0xf, PT ;  /* 0x0000000f1e00780c */ /* 0x040fe20003f04070 */
[C---:B------:R-:W-:Y:S01]  /*0c00*/  IMAD R9, R30.reuse, 0x4, R9 ;  /* 0x000000041e097824 */ /* 0x040fe200078e0209 */
[----:B------:R-:W-:-:S02]  /*0c10*/  ISETP.GT.U32.AND P1, PT, R30, 0xf, PT ;  /* 0x0000000f1e00780c */ /* 0x000fc40003f24070 */
[----:B------:R-:W-:Y:S02]  /*0c20*/  MOV R28, 0x20 ;  /* 0x00000020001c7802 */ /* 0x000fe40000000f00 */
[C---:B-1----:R-:W-:Y:S02]  /*0c30*/  LEA R25, R11.reuse, R8, 0x18 ;  /* 0x000000080b197211 */ /* 0x042fe400078ec0ff */
[----:B------:R-:W-:Y:S02]  /*0c40*/  IADD3 R8, PT, PT, R8, 0xa80, RZ ;  /* 0x00000a8008087810 */ /* 0x000fe40007ffe0ff */
[C---:B------:R-:W-:Y:S02]  /*0c50*/  LEA R10, R11.reuse, R10, 0x18 ;  /* 0x0000000a0b0a7211 */ /* 0x040fe400078ec0ff */
[C---:B------:R-:W-:Y:S02]  /*0c60*/  LEA R13, R11.reuse, R12, 0x18 ;  /* 0x0000000c0b0d7211 */ /* 0x040fe400078ec0ff */
[----:B------:R-:W-:-:S02]  /*0c70*/  LEA R11, R11, R8, 0x18 ;  /* 0x000000080b0b7211 */ /* 0x000fc400078ec0ff */
[----:B------:R-:W-:Y:S01]  /*0c80*/  IADD3 R25, PT, PT, R25, R26, RZ ;  /* 0x0000001a19197210 */ /* 0x000fe20007ffe0ff */
[----:B------:R-:W-:Y:S01]  /*0c90*/  IMAD.IADD R26, R13, 0x1, R26 ;  /* 0x000000010d1a7824 */ /* 0x000fe200078e021a */
[----:B------:R-:W-:Y:S01]  /*0ca0*/  IADD3 R24, PT, PT, R10, R9, RZ ;  /* 0x000000090a187210 */ /* 0x000fe20007ffe0ff */
[----:B------:R-:W-:-:S04]  /*0cb0*/  IMAD R8, R30, 0x30, R11 ;  /* 0x000000301e087824 */ /* 0x000fc800078e020b */
[----:B------:R-:W-:-:S07]  /*0cc0*/  IMAD R27, R27, 0x300, R8 ;  /* 0x000003001b1b7824 */ /* 0x000fce00078e0208 */
.L_x_18:
[----:B------:R-:W1:Y:S01]  /*0cd0*/  @!P0 LDS R8, [R24] ;  /* 0x0000000018088984 */ /* 0x000e620000000800 */
[----:B------:R-:W1:Y:S01]  /*0ce0*/  @!P0 LDC R9, c[0x0][0x3a8] ;  /* 0x0000ea00ff098b82 */ /* 0x000e620000000800 */
[----:B------:R-:W-:Y:S01]  /*0cf0*/  UMOV UR6, 0xffffffff ;  /* 0xffffffff00067882 */ /* 0x000fe20000000000 */
[----:B------:R-:W-:Y:S01]  /*0d00*/  MOV R37, 0xf149f2ca ;  /* 0xf149f2ca00257802 */ /* 0x000fe20000000f00 */
[----:B-1----:R-:W-:Y:S01]  /*0d10*/  @!P0 FMUL R37, R8, R9 ;  /* 0x0000000908258220 */ /* 0x002fe20000400000 */
[----:B------:R-:W-:Y:S01]  /*0d20*/  PLOP3.LUT P0, PT, P1, PT, PT, 0x80, 0x8 ;  /* 0x000000000008781c */ /* 0x000fe20000f0f070 */
[----:B------:R-:W-:-:S12]  /*0d30*/  BRA.DIV UR6, `(.L_x_11) ;  /* 0x0000002206a47947 */ /* 0x000fd8000b800000 */
[----:B------:R-:W1:Y:S02]  /*0d40*/  SHFL.BFLY PT, R36, R37, 0x10, 0x1f ;  /* 0x0e001f0025247f89 */ /* 0x000e6400000e0000 */
[----:B-1----:R-:W-:-:S05]  /*0d50*/  FMNMX R37, R36, R37, !PT ;  /* 0x0000002524257209 */ /* 0x002fca0007800000 */
[----:B------:R-:W1:Y:S02]  /*0d60*/  SHFL.BFLY PT, R36, R37, 0x8, 0x1f ;  /* 0x0d001f0025247f89 */ /* 0x000e6400000e0000 */
[----:B-1----:R-:W-:-:S05]  /*0d70*/  FMNMX R8, R37, R36, !PT ;  /* 0x0000002425087209 */ /* 0x002fca0007800000 */
[----:B------:R-:W1:Y:S02]  /*0d80*/  SHFL.BFLY PT, R36, R8, 0x4, 0x1f ;  /* 0x0c801f0008247f89 */ /* 0x000e6400000e0000 */
[----:B-1----:R-:W-:-:S05]  /*0d90*/  FMNMX R9, R8, R36, !PT ;  /* 0x0000002408097209 */ /* 0x002fca0007800000 */
[----:B------:R-:W1:Y:S02]  /*0da0*/  SHFL.BFLY PT, R36, R9, 0x2, 0x1f ;  /* 0x0c401f0009247f89 */ /* 0x000e6400000e0000 */
[----:B-1----:R-:W-:-:S05]  /*0db0*/  FMNMX R29, R9, R36, !PT ;  /* 0x00000024091d7209 */ /* 0x002fca0007800000 */
[----:B------:R1:W2:Y:S02]  /*0dc0*/  SHFL.BFLY PT, R36, R29, 0x1, 0x1f ;  /* 0x0c201f001d247f89 */ /* 0x0002a400000e0000 */
.L_x_52:
[----:B------:R-:W-:Y:S01]  /*0dd0*/  BSSY.RECONVERGENT B1, `(.L_x_12) ;  /* 0x0000035000017945 */ /* 0x000fe20003800200 */
[----:B-12---:R-:W-:Y:S02]  /*0de0*/  FMNMX R29, R29, R36, !PT ;  /* 0x000000241d1d7209 */ /* 0x006fe40007800000 */
[----:B------:R-:W-:Y:S02]  /*0df0*/  CS2R R8, SRZ ;  /* 0x0000000000087805 */ /* 0x000fe4000001ff00 */
[----:B------:R-:W-:Y:S02]  /*0e00*/  CS2R R10, SRZ ;  /* 0x00000000000a7805 */ /* 0x000fe4000001ff00 */
[----:B------:R-:W-:Y:S02]  /*0e10*/  CS2R R12, SRZ ;  /* 0x00000000000c7805 */ /* 0x000fe4000001ff00 */
[----:B------:R-:W-:Y:S02]  /*0e20*/  CS2R R14, SRZ ;  /* 0x00000000000e7805 */ /* 0x000fe4000001ff00 */
[----:B------:R-:W-:-:S02]  /*0e30*/  CS2R R16, SRZ ;  /* 0x0000000000107805 */ /* 0x000fc4000001ff00 */
[----:B------:R-:W-:Y:S02]  /*0e40*/  CS2R R18, SRZ ;  /* 0x0000000000127805 */ /* 0x000fe4000001ff00 */
[----:B------:R-:W-:Y:S02]  /*0e50*/  CS2R R20, SRZ ;  /* 0x0000000000147805 */ /* 0x000fe4000001ff00 */
[----:B------:R-:W-:Y:S01]  /*0e60*/  CS2R R22, SRZ ;  /* 0x0000000000167805 */ /* 0x000fe2000001ff00 */
[----:B------:R-:W-:Y:S01]  /*0e70*/  IMAD.MOV.U32 R32, RZ, RZ, RZ ;  /* 0x000000ffff207224 */ /* 0x000fe200078e00ff */
[----:B------:R-:W-:Y:S06]  /*0e80*/  @P0 BRA `(.L_x_13) ;  /* 0x0000000000a40947 */ /* 0x000fec0003800000 */
[----:B------:R-:W1:Y:S04]  /*0e90*/  LDS R16, [R24] ;  /* 0x0000000018107984 */ /* 0x000e680000000800 */
[----:B------:R-:W2:Y:S04]  /*0ea0*/  LDS.128 R8, [R27] ;  /* 0x000000001b087984 */ /* 0x000ea80000000c00 */
[----:B------:R-:W3:Y:S01]  /*0eb0*/  LDS.128 R12, [R27+0x10] ;  /* 0x000010001b0c7984 */ /* 0x000ee20000000c00 */
[----:B-1----:R-:W-:-:S04]  /*0ec0*/  FFMA R16, R16, UR19, -R29 ;  /* 0x0000001310107c23 */ /* 0x002fc8000800081d */
[----:B------:R-:W-:Y:S01]  /*0ed0*/  FMUL R23, R16, 1.4426950216293334961 ;  /* 0x3fb8aa3b10177820 */ /* 0x000fe20000400000 */
[--C-:B--2---:R-:W-:Y:S02]  /*0ee0*/  HADD2.F32 R40, -RZ, R8.reuse.H0_H0 ;  /* 0x20000008ff287230 */ /* 0x104fe40000004100 */
[----:B------:R-:W-:Y:S02]  /*0ef0*/  HADD2.F32 R38, -RZ, R8.H1_H1 ;  /* 0x30000008ff267230 */ /* 0x000fe40000004100 */
[----:B------:R-:W-:Y:S01]  /*0f00*/  FSETP.GEU.AND P2, PT, R23, -126, PT ;  /* 0xc2fc00001700780b */ /* 0x000fe20003f4e000 */
[--C-:B------:R-:W-:Y:S02]  /*0f10*/  HADD2.F32 R37, -RZ, R9.reuse.H0_H0 ;  /* 0x20000009ff257230 */ /* 0x100fe40000004100 */
[----:B------:R-:W-:Y:S02]  /*0f20*/  HADD2.F32 R36, -RZ, R9.H1_H1 ;  /* 0x30000009ff247230 */ /* 0x000fe40000004100 */
[----:B------:R-:W-:-:S02]  /*0f30*/  HADD2.F32 R34, -RZ, R10.H0_H0 ;  /* 0x2000000aff227230 */ /* 0x000fc40000004100 */
[----:B------:R-:W-:Y:S02]  /*0f40*/  HADD2.F32 R35, -RZ, R10.H1_H1 ;  /* 0x3000000aff237230 */ /* 0x000fe40000004100 */
[--C-:B------:R-:W-:Y:S02]  /*0f50*/  HADD2.F32 R31, -RZ, R11.reuse.H0_H0 ;  /* 0x2000000bff1f7230 */ /* 0x100fe40000004100 */
[----:B------:R-:W-:Y:S02]  /*0f60*/  HADD2.F32 R33, -RZ, R11.H1_H1 ;  /* 0x3000000bff217230 */ /* 0x000fe40000004100 */
[----:B------:R-:W-:Y:S01]  /*0f70*/  @!P2 FMUL R23, R23, 0.5 ;  /* 0x3f0000001717a820 */ /* 0x000fe20000400000 */
[--C-:B---3--:R-:W-:Y:S02]  /*0f80*/  HADD2.F32 R16, -RZ, R12.reuse.H0_H0 ;  /* 0x2000000cff107230 */ /* 0x108fe40000004100 */
[----:B------:R-:W-:Y:S02]  /*0f90*/  HADD2.F32 R17, -RZ, R12.H1_H1 ;  /* 0x3000000cff117230 */ /* 0x000fe40000004100 */
[--C-:B------:R-:W-:Y:S01]  /*0fa0*/  HADD2.F32 R18, -RZ, R13.reuse.H0_H0 ;  /* 0x2000000dff127230 */ /* 0x100fe20000004100 */
[----:B------:R-:W1:Y:S01]  /*0fb0*/  MUFU.EX2 R23, R23 ;  /* 0x0000001700177308 */ /* 0x000e620000000800 */
[----:B------:R-:W-:-:S02]  /*0fc0*/  HADD2.F32 R19, -RZ, R13.H1_H1 ;  /* 0x3000000dff137230 */ /* 0x000fc40000004100 */
[--C-:B------:R-:W-:Y:S02]  /*0fd0*/  HADD2.F32 R20, -RZ, R14.reuse.H0_H0 ;  /* 0x2000000eff147230 */ /* 0x100fe40000004100 */
[----:B------:R-:W-:Y:S02]  /*0fe0*/  HADD2.F32 R21, -RZ, R14.H1_H1 ;  /* 0x3000000eff157230 */ /* 0x000fe40000004100 */
[--C-:B------:R-:W-:Y:S02]  /*0ff0*/  HADD2.F32 R22, -RZ, R15.reuse.H0_H0 ;  /* 0x2000000fff167230 */ /* 0x100fe40000004100 */
[----:B------:R-:W-:Y:S02]  /*1000*/  HADD2.F32 R32, -RZ, R15.H1_H1 ;  /* 0x3000000fff207230 */ /* 0x000fe40000004100 */
[----:B-1----:R-:W-:-:S04]  /*1010*/  @!P2 FMUL R23, R23, R23 ;  /* 0x000000171717a220 */ /* 0x002fc80000400000 */
[C---:B------:R-:W-:Y:S01]  /*1020*/  FMUL R8, R23.reuse, R40 ;  /* 0x0000002817087220 */ /* 0x040fe20000400000 */
        /* <DEDUP_REMOVED lines=14> */
[----:B------:R-:W-:-:S07]  /*1110*/  FMUL R32, R23, R32 ;  /* 0x0000002017207220 */ /* 0x000fce0000400000 */
.L_x_13:
[----:B------:R-:W-:Y:S05]  /*1120*/  BSYNC.RECONVERGENT B1 ;  /* 0x0000000000017941 */ /* 0x000fea0003800200 */
.L_x_12:
[----:B------:R-:W-:-:S03]  /*1130*/  UMOV UR6, 0xffffffff ;  /* 0xffffffff00067882 */ /* 0x000fc60000000000 */
[----:B------:R-:W-:Y:S05]  /*1140*/  BRA.DIV UR6, `(.L_x_14) ;  /* 0x0000002206287947 */ /* 0x000fea000b800000 */
[----:B------:R-:W1:Y:S04]  /*1150*/  SHFL.BFLY PT, R33, R9, 0x10, 0x1f ;  /* 0x0e001f0009217f89 */ /* 0x000e6800000e0000 */
[----:B------:R-:W2:Y:S04]  /*1160*/  SHFL.BFLY PT, R34, R11, 0x10, 0x1f ;  /* 0x0e001f000b227f89 */ /* 0x000ea800000e0000 */
[----:B------:R-:W3:Y:S04]  /*1170*/  SHFL.BFLY PT, R39, R8, 0x10, 0x1f ;  /* 0x0e001f0008277f89 */ /* 0x000ee800000e0000 */
[----:B------:R-:W4:Y:S04]  /*1180*/  SHFL.BFLY PT, R35, R10, 0x10, 0x1f ;  /* 0x0e001f000a237f89 */ /* 0x000f2800000e0000 */
[----:B------:R-:W4:Y:S01]  /*1190*/  SHFL.BFLY PT, R36, R23, 0x10, 0x1f ;  /* 0x0e001f0017247f89 */ /* 0x000f2200000e0000 */
[----:B-1----:R-:W-:-:S03]  /*11a0*/  FADD R9, R33, R9 ;  /* 0x0000000921097221 */ /* 0x002fc60000000000 */
[----:B------:R-:W1:Y:S01]  /*11b0*/  SHFL.BFLY PT, R33, R12, 0x10, 0x1f ;  /* 0x0e001f000c217f89 */ /* 0x000e6200000e0000 */
[----:B--2---:R-:W-:-:S03]  /*11c0*/  FADD R11, R34, R11 ;  /* 0x0000000b220b7221 */ /* 0x004fc60000000000 */
[----:B------:R-:W2:Y:S01]  /*11d0*/  SHFL.BFLY PT, R34, R13, 0x10, 0x1f ;  /* 0x0e001f000d227f89 */ /* 0x000ea200000e0000 */
[----:B---3--:R-:W-:Y:S01]  /*11e0*/  FADD R8, R39, R8 ;  /* 0x0000000827087221 */ /* 0x008fe20000000000 */
[----:B----4-:R-:W-:Y:S02]  /*11f0*/  FADD R10, R35, R10 ;  /* 0x0000000a230a7221 */ /* 0x010fe40000000000 */
[----:B------:R-:W3:Y:S01]  /*1200*/  SHFL.BFLY PT, R35, R9, 0x8, 0x1f ;  /* 0x0d001f0009237f89 */ /* 0x000ee200000e0000 */
[----:B------:R-:W-:-:S05]  /*1210*/  FADD R23, R36, R23 ;  /* 0x0000001724177221 */ /* 0x000fca0000000000 */
[----:B------:R-:W4:Y:S01]  /*1220*/  SHFL.BFLY PT, R31, R23, 0x8, 0x1f ;  /* 0x0d001f00171f7f89 */ /* 0x000f2200000e0000 */
[----:B-1----:R-:W-:-:S03]  /*1230*/  FADD R12, R33, R12 ;  /* 0x0000000c210c7221 */ /* 0x002fc60000000000 */
[----:B------:R-:W1:Y:S01]  /*1240*/  SHFL.BFLY PT, R33, R8, 0x8, 0x1f ;  /* 0x0d001f0008217f89 */ /* 0x000e6200000e0000 */
[----:B--2---:R-:W-:-:S03]  /*1250*/  FADD R13, R34, R13 ;  /* 0x0000000d220d7221 */ /* 0x004fc60000000000 */
[----:B------:R-:W2:Y:S01]  /*1260*/  SHFL.BFLY PT, R34, R14, 0x10, 0x1f ;  /* 0x0e001f000e227f89 */ /* 0x000ea200000e0000 */
[----:B---3--:R-:W-:-:S03]  /*1270*/  FADD R9, R9, R35 ;  /* 0x0000002309097221 */ /* 0x008fc60000000000 */
[----:B------:R-:W3:Y:S01]  /*1280*/  SHFL.BFLY PT, R35, R11, 0x8, 0x1f ;  /* 0x0d001f000b237f89 */ /* 0x000ee200000e0000 */
[----:B----4-:R-:W-:-:S05]  /*1290*/  FADD R31, R23, R31 ;  /* 0x0000001f171f7221 */ /* 0x010fca0000000000 */
[----:B------:R-:W4:Y:S01]  /*12a0*/  SHFL.BFLY PT, R36, R31, 0x4, 0x1f ;  /* 0x0c801f001f247f89 */ /* 0x000f2200000e0000 */
[----:B-1----:R-:W-:-:S03]  /*12b0*/  FADD R8, R8, R33 ;  /* 0x0000002108087221 */ /* 0x002fc60000000000 */
[----:B------:R-:W1:Y:S01]  /*12c0*/  SHFL.BFLY PT, R33, R10, 0x8, 0x1f ;  /* 0x0d001f000a217f89 */ /* 0x000e6200000e0000 */
[----:B--2---:R-:W-:-:S03]  /*12d0*/  FADD R14, R34, R14 ;  /* 0x0000000e220e7221 */ /* 0x004fc60000000000 */
[----:B------:R-:W2:Y:S01]  /*12e0*/  SHFL.BFLY PT, R34, R15, 0x10, 0x1f ;  /* 0x0e001f000f227f89 */ /* 0x000ea200000e0000 */
[----:B---3--:R-:W-:-:S03]  /*12f0*/  FADD R11, R11, R35 ;  /* 0x000000230b0b7221 */ /* 0x008fc60000000000 */
[----:B------:R-:W3:Y:S01]  /*1300*/  SHFL.BFLY PT, R35, R13, 0x8, 0x1f ;  /* 0x0d001f000d237f89 */ /* 0x000ee200000e0000 */
[----:B----4-:R-:W-:Y:S01]  /*1310*/  FADD R31, R31, R36 ;  /* 0x000000241f1f7221 */ /* 0x010fe20000000000 */
[----:B-1----:R-:W-:-:S04]  /*1320*/  FADD R10, R10, R33 ;  /* 0x000000210a0a7221 */ /* 0x002fc80000000000 */
[----:B------:R-:W1:Y:S01]  /*1330*/  SHFL.BFLY PT, R36, R31, 0x2, 0x1f ;  /* 0x0c401f001f247f89 */ /* 0x000e6200000e0000 */
[----:B--2---:R-:W-:-:S03]  /*1340*/  FADD R15, R34, R15 ;  /* 0x0000000f220f7221 */ /* 0x004fc60000000000 */
[----:B------:R-:W2:Y:S04]  /*1350*/  SHFL.BFLY PT, R33, R12, 0x8, 0x1f ;  /* 0x0d001f000c217f89 */ /* 0x000ea800000e0000 */
[----:B------:R-:W4:Y:S01]  /*1360*/  SHFL.BFLY PT, R34, R16, 0x10, 0x1f ;  /* 0x0e001f0010227f89 */ /* 0x000f2200000e0000 */
[----:B---3--:R-:W-:-:S03]  /*1370*/  FADD R13, R13, R35 ;  /* 0x000000230d0d7221 */ /* 0x008fc60000000000 */
[----:B------:R-:W3:Y:S01]  /*1380*/  SHFL.BFLY PT, R35, R15, 0x8, 0x1f ;  /* 0x0d001f000f237f89 */ /* 0x000ee200000e0000 */
[----:B-1----:R-:W-:Y:S01]  /*1390*/  FADD R31, R31, R36 ;  /* 0x000000241f1f7221 */ /* 0x002fe20000000000 */
[----:B--2---:R-:W-:-:S04]  /*13a0*/  FADD R12, R12, R33 ;  /* 0x000000210c0c7221 */ /* 0x004fc80000000000 */
[----:B------:R-:W1:Y:S01]  /*13b0*/  SHFL.BFLY PT, R23, R31, 0x1, 0x1f ;  /* 0x0c201f001f177f89 */ /* 0x000e6200000e0000 */
[----:B----4-:R-:W-:-:S03]  /*13c0*/  FADD R16, R34, R16 ;  /* 0x0000001022107221 */ /* 0x010fc60000000000 */
[----:B------:R-:W2:Y:S04]  /*13d0*/  SHFL.BFLY PT, R33, R14, 0x8, 0x1f ;  /* 0x0d001f000e217f89 */ /* 0x000ea800000e0000 */
[----:B------:R-:W4:Y:S01]  /*13e0*/  SHFL.BFLY PT, R34, R17, 0x10, 0x1f ;  /* 0x0e001f0011227f89 */ /* 0x000f2200000e0000 */
[----:B---3--:R-:W-:-:S03]  /*13f0*/  FADD R15, R15, R35 ;  /* 0x000000230f0f7221 */ /* 0x008fc60000000000 */
[----:B------:R-:W3:Y:S01]  /*1400*/  SHFL.BFLY PT, R35, R9, 0x4, 0x1f ;  /* 0x0c801f0009237f89 */ /* 0x000ee200000e0000 */
[----:B-1----:R-:W-:Y:S01]  /*1410*/  FADD R39, R31, R23 ;  /* 0x000000171f277221 */ /* 0x002fe20000000000 */
[----:B--2---:R-:W-:Y:S02]  /*1420*/  FADD R14, R14, R33 ;  /* 0x000000210e0e7221 */ /* 0x004fe40000000000 */
[----:B------:R-:W1:Y:S01]  /*1430*/  SHFL.BFLY PT, R33, R16, 0x8, 0x1f ;  /* 0x0d001f0010217f89 */ /* 0x000e6200000e0000 */
[----:B----4-:R-:W-:Y:S01]  /*1440*/  FADD R17, R34, R17 ;  /* 0x0000001122117221 */ /* 0x010fe20000000000 */
[----:B---3--:R-:W-:-:S04]  /*1450*/  FADD R9, R9, R35 ;  /* 0x0000002309097221 */ /* 0x008fc80000000000 */
[----:B------:R-:W2:Y:S01]  /*1460*/  SHFL.BFLY PT, R34, R17, 0x8, 0x1f ;  /* 0x0d001f0011227f89 */ /* 0x000ea200000e0000 */
[----:B-1----:R-:W-:-:S03]  /*1470*/  FADD R16, R16, R33 ;  /* 0x0000002110107221 */ /* 0x002fc60000000000 */
[----:B------:R-:W1:Y:S01]  /*1480*/  SHFL.BFLY PT, R33, R8, 0x4, 0x1f ;  /* 0x0c801f0008217f89 */ /* 0x000e6200000e0000 */
[----:B--2---:R-:W-:-:S03]  /*1490*/  FADD R17, R17, R34 ;  /* 0x0000002211117221 */ /* 0x004fc60000000000 */
[----:B------:R-:W2:Y:S01]  /*14a0*/  SHFL.BFLY PT, R34, R18, 0x10, 0x1f ;  /* 0x0e001f0012227f89 */ /* 0x000ea200000e0000 */
[----:B-1----:R-:W-:-:S03]  /*14b0*/  FADD R8, R8, R33 ;  /* 0x0000002108087221 */ /* 0x002fc60000000000 */
[----:B------:R-:W1:Y:S01]  /*14c0*/  SHFL.BFLY PT, R33, R10, 0x4, 0x1f ;  /* 0x0c801f000a217f89 */ /* 0x000e6200000e0000 */
[----:B--2---:R-:W-:-:S03]  /*14d0*/  FADD R18, R34, R18 ;  /* 0x0000001222127221 */ /* 0x004fc60000000000 */
[----:B------:R-:W2:Y:S04]  /*14e0*/  SHFL.BFLY PT, R34, R11, 0x4, 0x1f ;  /* 0x0c801f000b227f89 */ /* 0x000ea800000e0000 */
[----:B------:R-:W3:Y:S01]  /*14f0*/  SHFL.BFLY PT, R35, R18, 0x8, 0x1f ;  /* 0x0d001f0012237f89 */ /* 0x000ee200000e0000 */
[----:B-1----:R-:W-:-:S03]  /*1500*/  FADD R10, R10, R33 ;  /* 0x000000210a0a7221 */ /* 0x002fc60000000000 */
[----:B------:R-:W1:Y:S01]  /*1510*/  SHFL.BFLY PT, R33, R12, 0x4, 0x1f ;  /* 0x0c801f000c217f89 */ /* 0x000e6200000e0000 */
[----:B--2---:R-:W-:-:S03]  /*1520*/  FADD R11, R11, R34 ;  /* 0x000000220b0b7221 */ /* 0x004fc60000000000 */
[----:B------:R-:W2:Y:S01]  /*1530*/  SHFL.BFLY PT, R34, R13, 0x4, 0x1f ;  /* 0x0c801f000d227f89 */ /* 0x000ea200000e0000 */
[----:B---3--:R-:W-:-:S03]  /*1540*/  FADD R18, R18, R35 ;  /* 0x0000002312127221 */ /* 0x008fc60000000000 */
[----:B------:R-:W3:Y:S01]  /*1550*/  SHFL.BFLY PT, R35, R14, 0x4, 0x1f ;  /* 0x0c801f000e237f89 */ /* 0x000ee200000e0000 */
[----:B-1----:R-:W-:-:S03]  /*1560*/  FADD R12, R12, R33 ;  /* 0x000000210c0c7221 */ /* 0x002fc60000000000 */
[----:B------:R-:W1:Y:S01]  /*1570*/  SHFL.BFLY PT, R33, R19, 0x10, 0x1f ;  /* 0x0e001f0013217f89 */ /* 0x000e6200000e0000 */
[----:B--2---:R-:W-:-:S03]  /*1580*/  FADD R13, R13, R34 ;  /* 0x000000220d0d7221 */ /* 0x004fc60000000000 */
[----:B------:R-:W2:Y:S01]  /*1590*/  SHFL.BFLY PT, R34, R15, 0x4, 0x1f ;  /* 0x0c801f000f227f89 */ /* 0x000ea200000e0000 */
[----:B---3--:R-:W-:Y:S01]  /*15a0*/  FADD R14, R14, R35 ;  /* 0x000000230e0e7221 */ /* 0x008fe20000000000 */
[----:B-1----:R-:W-:Y:S02]  /*15b0*/  FADD R19, R33, R19 ;  /* 0x0000001321137221 */ /* 0x002fe40000000000 */
[----:B------:R-:W1:Y:S04]  /*15c0*/  SHFL.BFLY PT, R33, R16, 0x4, 0x1f ;  /* 0x0c801f0010217f89 */ /* 0x000e6800000e0000 */
[----:B------:R-:W3:Y:S01]  /*15d0*/  SHFL.BFLY PT, R35, R19, 0x8, 0x1f ;  /* 0x0d001f0013237f89 */ /* 0x000ee200000e0000 */
[----:B--2---:R-:W-:-:S03]  /*15e0*/  FADD R15, R15, R34 ;  /* 0x000000220f0f7221 */ /* 0x004fc60000000000 */
[----:B------:R-:W2:Y:S01]  /*15f0*/  SHFL.BFLY PT, R34, R17, 0x4, 0x1f ;  /* 0x0c801f0011227f89 */ /* 0x000ea200000e0000 */
[----:B-1----:R-:W-:-:S03]  /*1600*/  FADD R16, R16, R33 ;  /* 0x0000002110107221 */ /* 0x002fc60000000000 */
[----:B------:R-:W1:Y:S01]  /*1610*/  SHFL.BFLY PT, R33, R20, 0x10, 0x1f ;  /* 0x0e001f0014217f89 */ /* 0x000e6200000e0000 */
[----:B---3--:R-:W-:-:S03]  /*1620*/  FADD R19, R19, R35 ;  /* 0x0000002313137221 */ /* 0x008fc60000000000 */
[----:B------:R-:W3:Y:S01]  /*1630*/  SHFL.BFLY PT, R35, R18, 0x4, 0x1f ;  /* 0x0c801f0012237f89 */ /* 0x000ee200000e0000 */
[----:B--2---:R-:W-:-:S03]  /*1640*/  FADD R17, R17, R34 ;  /* 0x0000002211117221 */ /* 0x004fc60000000000 */
[----:B------:R-:W2:Y:S01]  /*1650*/  SHFL.BFLY PT, R34, R19, 0x4, 0x1f ;  /* 0x0c801f0013227f89 */ /* 0x000ea200000e0000 */
[----:B-1----:R-:W-:Y:S01]  /*1660*/  FADD R20, R33, R20 ;  /* 0x0000001421147221 */ /* 0x002fe20000000000 */
[----:B---3--:R-:W-:-:S04]  /*1670*/  FADD R18, R18, R35 ;  /* 0x0000002312127221 */ /* 0x008fc80000000000 */
        /* <DEDUP_REMOVED lines=20> */
[----:B---3--:R-:W-:-:S05]  /*17c0*/  FADD R21, R34, R21 ;  /* 0x0000001522157221 */ /* 0x008fca0000000000 */
        /* <DEDUP_REMOVED lines=31> */
[----:B------:R-:W1:Y:S01]  /*19c0*/  SHFL.BFLY PT, R33, R11, 0x1, 0x1f ;  /* 0x0c201f000b217f89 */ /* 0x000e6200000e0000 */
[----:B--2---:R-:W-:-:S03]  /*19d0*/  FADD R12, R12, R35 ;  /* 0x000000230c0c7221 */ /* 0x004fc60000000000 */
[----:B------:R-:W2:Y:S04]  /*19e0*/  SHFL.BFLY PT, R35, R14, 0x1, 0x1f ;  /* 0x0c201f000e237f89 */ /* 0x000ea800000e0000 */
[----:B------:R-:W3:Y:S01]  /*19f0*/  SHFL.BFLY PT, R34, R22, 0x2, 0x1f ;  /* 0x0c401f0016227f89 */ /* 0x000ee200000e0000 */
[----:B-1----:R-:W-:-:S03]  /*1a00*/  FADD R11, R11, R33 ;  /* 0x000000210b0b7221 */ /* 0x002fc60000000000 */
[----:B------:R-:W1:Y:S01]  /*1a10*/  SHFL.BFLY PT, R33, R32, 0x10, 0x1f ;  /* 0x0e001f0020217f89 */ /* 0x000e6200000e0000 */
[----:B--2---:R-:W-:Y:S01]  /*1a20*/  FADD R14, R14, R35 ;  /* 0x000000230e0e7221 */ /* 0x004fe20000000000 */
[----:B---3--:R-:W-:Y:S02]  /*1a30*/  FADD R22, R22, R34 ;  /* 0x0000002216167221 */ /* 0x008fe40000000000 */
[----:B------:R-:W2:Y:S04]  /*1a40*/  SHFL.BFLY PT, R34, R13, 0x1, 0x1f ;  /* 0x0c201f000d227f89 */ /* 0x000ea800000e0000 */
[----:B------:R-:W3:Y:S01]  /*1a50*/  SHFL.BFLY PT, R36, R22, 0x1, 0x1f ;  /* 0x0c201f0016247f89 */ /* 0x000ee200000e0000 */
[----:B-1----:R-:W-:-:S03]  /*1a60*/  FADD R32, R33, R32 ;  /* 0x0000002021207221 */ /* 0x002fc60000000000 */
[----:B------:R-:W1:Y:S04]  /*1a70*/  SHFL.BFLY PT, R33, R15, 0x1, 0x1f ;  /* 0x0c201f000f217f89 */ /* 0x000e6800000e0000 */
[----:B------:R-:W4:Y:S01]  /*1a80*/  SHFL.BFLY PT, R35, R32, 0x8, 0x1f ;  /* 0x0d001f0020237f89 */ /* 0x000f2200000e0000 */
[----:B--2---:R-:W-:-:S03]  /*1a90*/  FADD R13, R13, R34 ;  /* 0x000000220d0d7221 */ /* 0x004fc60000000000 */
[----:B------:R-:W2:Y:S01]  /*1aa0*/  SHFL.BFLY PT, R34, R16, 0x1, 0x1f ;  /* 0x0c201f0010227f89 */ /* 0x000ea200000e0000 */
[----:B---3--:R-:W-:Y:S01]  /*1ab0*/  FADD R22, R22, R36 ;  /* 0x0000002416167221 */ /* 0x008fe20000000000 */
[----:B-1----:R-:W-:Y:S02]  /*1ac0*/  FADD R15, R15, R33 ;  /* 0x000000210f0f7221 */ /* 0x002fe40000000000 */
[----:B------:R-:W1:Y:S01]  /*1ad0*/  SHFL.BFLY PT, R33, R17, 0x1, 0x1f ;  /* 0x0c201f0011217f89 */ /* 0x000e6200000e0000 */
[----:B----4-:R-:W-:Y:S01]  /*1ae0*/  FADD R32, R32, R35 ;  /* 0x0000002320207221 */ /* 0x010fe20000000000 */
[----:B--2---:R-:W-:-:S04]  /*1af0*/  FADD R16, R16, R34 ;  /* 0x0000002210107221 */ /* 0x004fc80000000000 */
[----:B------:R-:W2:Y:S04]  /*1b00*/  SHFL.BFLY PT, R35, R32, 0x4, 0x1f ;  /* 0x0c801f0020237f89 */ /* 0x000ea800000e0000 */
[----:B------:R-:W3:Y:S01]  /*1b10*/  SHFL.BFLY PT, R34, R18, 0x1, 0x1f ;  /* 0x0c201f0012227f89 */ /* 0x000ee200000e0000 */
[----:B-1----:R-:W-:-:S03]  /*1b20*/  FADD R17, R17, R33 ;  /* 0x0000002111117221 */ /* 0x002fc60000000000 */
[----:B------:R-:W1:Y:S01]  /*1b30*/  SHFL.BFLY PT, R33, R19, 0x1, 0x1f ;  /* 0x0c201f0013217f89 */ /* 0x000e6200000e0000 */
[----:B--2---:R-:W-:Y:S01]  /*1b40*/  FADD R32, R32, R35 ;  /* 0x0000002320207221 */ /* 0x004fe20000000000 */
[----:B---3--:R-:W-:-:S04]  /*1b50*/  FADD R18, R18, R34 ;  /* 0x0000002212127221 */ /* 0x008fc80000000000 */
[----:B------:R-:W2:Y:S04]  /*1b60*/  SHFL.BFLY PT, R35, R32, 0x2, 0x1f ;  /* 0x0c401f0020237f89 */ /* 0x000ea800000e0000 */
[----:B------:R-:W3:Y:S01]  /*1b70*/  SHFL.BFLY PT, R34, R20, 0x1, 0x1f ;  /* 0x0c201f0014227f89 */ /* 0x000ee200000e0000 */
[----:B-1----:R-:W-:-:S03]  /*1b80*/  FADD R19, R19, R33 ;  /* 0x0000002113137221 */ /* 0x002fc60000000000 */
[----:B------:R-:W1:Y:S01]  /*1b90*/  SHFL.BFLY PT, R33, R21, 0x1, 0x1f ;  /* 0x0c201f0015217f89 */ /* 0x000e6200000e0000 */
[----:B--2---:R-:W-:Y:S01]  /*1ba0*/  FADD R32, R32, R35 ;  /* 0x0000002320207221 */ /* 0x004fe20000000000 */
[----:B---3--:R-:W-:-:S04]  /*1bb0*/  FADD R20, R20, R34 ;  /* 0x0000002214147221 */ /* 0x008fc80000000000 */
[----:B------:R2:W3:Y:S02]  /*1bc0*/  SHFL.BFLY PT, R41, R32, 0x1, 0x1f ;  /* 0x0c201f0020297f89 */ /* 0x0004e400000e0000 */
[----:B-12---:R-:W-:-:S07]  /*1bd0*/  FADD R21, R21, R33 ;  /* 0x0000002115157221 */ /* 0x006fce0000000000 */
.L_x_139:
[----:B------:R-:W-:Y:S01]  /*1be0*/  FSETP.GT.AND P2, PT, R31, -R23, PT ;  /* 0x800000171f00720b */ /* 0x000fe20003f44000 */
[----:B------:R-:W-:Y:S01]  /*1bf0*/  BSSY.RECONVERGENT B1, `(.L_x_15) ;  /* 0x0000074000017945 */ /* 0x000fe20003800200 */
[----:B---3--:R-:W-:Y:S02]  /*1c00*/  FADD R23, R32, R41 ;  /* 0x0000002920177221 */ /* 0x008fe40000000000 */
[----:B------:R-:W-:-:S13]  /*1c10*/  ISETP.NE.OR P2, PT, R30, RZ, !P2 ;  /* 0x000000ff1e00720c */ /* 0x000fda0005745670 */
[----:B------:R-:W-:Y:S05]  /*1c20*/  @P2 BRA `(.L_x_16) ;  /* 0x0000000400c02947 */ /* 0x000fea0003800000 */
[----:B------:R-:W1:Y:S02]  /*1c30*/  LDS R31, [R25] ;  /* 0x00000000191f7984 */ /* 0x000e640000000800 */
[----:B-1----:R-:W-:-:S13]  /*1c40*/  FSETP.NEU.AND P2, PT, R31, -1.00000001504746621988e+30, PT ;  /* 0xf149f2ca1f00780b */ /* 0x002fda0003f4d000 */
[----:B------:R-:W-:Y:S05]  /*1c50*/  @P2 BRA `(.L_x_17) ;  /* 0x0000000000442947 */ /* 0x000fea0003800000 */
[----:B------:R-:W1:Y:S01]  /*1c60*/  S2UR UR7, SR_CgaCtaId ;  /* 0x00000000000779c3 */ /* 0x000e620000008800 */
[----:B------:R-:W-:Y:S01]  /*1c70*/  UMOV UR6, 0x400 ;  /* 0x0000040000067882 */ /* 0x000fe20000000000 */
[----:B------:R-:W-:Y:S01]  /*1c80*/  SHF.R.U32.HI R31, RZ, 0x5, R0 ;  /* 0x00000005ff1f7819 */ /* 0x000fe20000011600 */
[----:B------:R-:W-:Y:S01]  /*1c90*/  UIADD3 UR6, UPT, UPT, UR6, 0x80, URZ ;  /* 0x0000008006067890 */ /* 0x000fe2000fffe0ff */
[----:B------:R2:W-:Y:S02]  /*1ca0*/  STS [R25], R29 ;  /* 0x0000001d19007388 */ /* 0x0005e40000000800 */
[----:B------:R-:W-:Y:S02]  /*1cb0*/  ISETP.NE.AND P2, PT, R31, 0x2, PT ;  /* 0x000000021f00780c */ /* 0x000fe40003f45270 */
[----:B------:R2:W-:Y:S01]  /*1cc0*/  STS [R26], R39 ;  /* 0x000000271a007388 */ /* 0x0005e20000000800 */
[----:B-1----:R-:W-:-:S04]  /*1cd0*/  ULEA UR6, UR7, UR6, 0x18 ;  /* 0x0000000607067291 */ /* 0x002fc8000f8ec0ff */
[----:B------:R-:W-:-:S06]  /*1ce0*/  UIADD3 UR7, UPT, UPT, UR6, 0x200, URZ ;  /* 0x0000020006077890 */ /* 0x000fcc000fffe0ff */
[----:B------:R-:W-:Y:S02]  /*1cf0*/  MOV R31, UR7 ;  /* 0x00000007001f7c02 */ /* 0x000fe40008000f00 */
[----:B------:R-:W-:-:S05]  /*1d00*/  @!P2 IADD3 R31, PT, PT, RZ, UR6, RZ ;  /* 0x00000006ff1fac10 */ /* 0x000fca000fffe0ff */
[----:B------:R-:W-:-:S05]  /*1d10*/  IMAD.IADD R31, R28, 0x1, R31 ;  /* 0x000000011c1f7824 */ /* 0x000fca00078e021f */
[----:B------:R2:W-:Y:S04]  /*1d20*/  STS.128 [R31+-0x20], R8 ;  /* 0xffffe0081f007388 */ /* 0x0005e80000000c00 */
[----:B------:R2:W-:Y:S04]  /*1d30*/  STS.128 [R31+-0x10], R12 ;  /* 0xfffff00c1f007388 */ /* 0x0005e80000000c00 */
[----:B------:R2:W-:Y:S04]  /*1d40*/  STS.128 [R31], R16 ;  /* 0x000000101f007388 */ /* 0x0005e80000000c00 */
[----:B------:R2:W-:Y:S01]  /*1d50*/  STS.128 [R31+0x10], R20 ;  /* 0x000010141f007388 */ /* 0x0005e20000000c00 */
[----:B------:R-:W-:Y:S05]  /*1d60*/  BRA `(.L_x_16) ;  /* 0x0000000400707947 */ /* 0x000fea0003800000 */
.L_x_17:
[C---:B------:R-:W-:Y:S01]  /*1d70*/  FMNMX R32, R29.reuse, R31, !PT ;  /* 0x0000001f1d207209 */ /* 0x040fe20007800000 */
[----:B------:R-:W1:Y:S01]  /*1d80*/  S2UR UR7, SR_CgaCtaId ;  /* 0x00000000000779c3 */ /* 0x000e620000008800 */
[----:B------:R-:W-:Y:S02]  /*1d90*/  UMOV UR6, 0x400 ;  /* 0x0000040000067882 */ /* 0x000fe40000000000 */
[----:B------:R-:W-:Y:S01]  /*1da0*/  UIADD3 UR6, UPT, UPT, UR6, 0x80, URZ ;  /* 0x0000008006067890 */ /* 0x000fe2000fffe0ff */
[--C-:B------:R-:W-:Y:S01]  /*1db0*/  FADD R29, R29, -R32.reuse ;  /* 0x800000201d1d7221 */ /* 0x100fe20000000000 */
[----:B------:R-:W-:-:S03]  /*1dc0*/  FADD R31, R31, -R32 ;  /* 0x800000201f1f7221 */ /* 0x000fc60000000000 */
[----:B------:R-:W-:-:S05]  /*1dd0*/  FMUL R33, R29, 1.4426950216293334961 ;  /* 0x3fb8aa3b1d217820 */ /* 0x000fca0000400000 */
[----:B------:R-:W-:Y:S01]  /*1de0*/  FSETP.GEU.AND P2, PT, R33, -126, PT ;  /* 0xc2fc00002100780b */ /* 0x000fe20003f4e000 */
[----:B-1----:R-:W-:-:S12]  /*1df0*/  ULEA UR6, UR7, UR6, 0x18 ;  /* 0x0000000607067291 */ /* 0x002fd8000f8ec0ff */
[----:B------:R-:W-:Y:S01]  /*1e00*/  @!P2 FMUL R33, R33, 0.5 ;  /* 0x3f0000002121a820 */ /* 0x000fe20000400000 */
[----:B------:R-:W-:-:S03]  /*1e10*/  UIADD3 UR7, UPT, UPT, UR6, 0x200, URZ ;  /* 0x0000020006077890 */ /* 0x000fc6000fffe0ff */
[----:B------:R1:W2:Y:S02]  /*1e20*/  MUFU.EX2 R34, R33 ;  /* 0x0000002100227308 */ /* 0x0002a40000000800 */
[----:B-1----:R-:W-:-:S04]  /*1e30*/  SHF.R.U32.HI R33, RZ, 0x5, R0 ;  /* 0x00000005ff217819 */ /* 0x002fc80000011600 */
[----:B------:R-:W-:Y:S02]  /*1e40*/  ISETP.NE.AND P4, PT, R33, 0x2, PT ;  /* 0x000000022100780c */ /* 0x000fe40003f85270 */
[----:B------:R-:W-:Y:S01]  /*1e50*/  MOV R33, UR7 ;  /* 0x0000000700217c02 */ /* 0x000fe20008000f00 */
[----:B--2---:R-:W-:-:S04]  /*1e60*/  @!P2 FMUL R34, R34, R34 ;  /* 0x000000222222a220 */ /* 0x004fc80000400000 */
[-C--:B------:R-:W-:Y:S01]  /*1e70*/  FMUL R29, R11, R34.reuse ;  /* 0x000000220b1d7220 */ /* 0x080fe20000400000 */
[----:B------:R-:W-:Y:S01]  /*1e80*/  FMUL R11, R31, 1.4426950216293334961 ;  /* 0x3fb8aa3b1f0b7820 */ /* 0x000fe20000400000 */
[-C--:B------:R-:W-:Y:S01]  /*1e90*/  FMUL R8, R8, R34.reuse ;  /* 0x0000002208087220 */ /* 0x080fe20000400000 */
[-C--:B------:R-:W-:Y:S01]  /*1ea0*/  FMUL R9, R9, R34.reuse ;  /* 0x0000002209097220 */ /* 0x080fe20000400000 */
[-C--:B------:R-:W-:Y:S02]  /*1eb0*/  FMUL R10, R10, R34.reuse ;  /* 0x000000220a0a7220 */ /* 0x080fe40000400000 */
[----:B------:R-:W-:Y:S01]  /*1ec0*/  @!P4 IADD3 R33, PT, PT, RZ, UR6, RZ ;  /* 0x00000006ff21cc10 */ /* 0x000fe2000fffe0ff */
[-C--:B------:R-:W-:Y:S01]  /*1ed0*/  FMUL R12, R12, R34.reuse ;  /* 0x000000220c0c7220 */ /* 0x080fe20000400000 */
[----:B------:R-:W-:Y:S01]  /*1ee0*/  FSETP.GEU.AND P2, PT, R11, -126, PT ;  /* 0xc2fc00000b00780b */ /* 0x000fe20003f4e000 */
[-C--:B------:R-:W-:Y:S01]  /*1ef0*/  FMUL R13, R13, R34.reuse ;  /* 0x000000220d0d7220 */ /* 0x080fe20000400000 */
[----:B------:R-:W-:Y:S01]  /*1f00*/  FMUL R14, R14, R34 ;  /* 0x000000220e0e7220 */ /* 0x000fe20000400000 */
[----:B------:R-:W-:-:S02]  /*1f10*/  IMAD.IADD R33, R28, 0x1, R33 ;  /* 0x000000011c217824 */ /* 0x000fc400078e0221 */
[-C--:B------:R-:W-:Y:S01]  /*1f20*/  FMUL R15, R15, R34.reuse ;  /* 0x000000220f0f7220 */ /* 0x080fe20000400000 */
[-C--:B------:R-:W-:Y:S01]  /*1f30*/  FMUL R16, R16, R34.reuse ;  /* 0x0000002210107220 */ /* 0x080fe20000400000 */
[-C--:B------:R-:W-:Y:S01]  /*1f40*/  FMUL R31, R17, R34.reuse ;  /* 0x00000022111f7220 */ /* 0x080fe20000400000 */
[-C--:B------:R-:W-:Y:S01]  /*1f50*/  FMUL R18, R18, R34.reuse ;  /* 0x0000002212127220 */ /* 0x080fe20000400000 */
[----:B------:R-:W1:Y:S01]  /*1f60*/  LDS R38, [R33+-0x1c] ;  /* 0xffffe40021267984 */ /* 0x000e620000000800 */
[-C--:B------:R-:W-:Y:S01]  /*1f70*/  FMUL R19, R19, R34.reuse ;  /* 0x0000002213137220 */ /* 0x080fe20000400000 */
[-C--:B------:R-:W-:Y:S01]  /*1f80*/  FMUL R20, R20, R34.reuse ;  /* 0x0000002214147220 */ /* 0x080fe20000400000 */
[-C--:B------:R-:W-:Y:S01]  /*1f90*/  FMUL R21, R21, R34.reuse ;  /* 0x0000002215157220 */ /* 0x080fe20000400000 */
[-C--:B------:R-:W-:Y:S01]  /*1fa0*/  FMUL R22, R22, R34.reuse ;  /* 0x0000002216167220 */ /* 0x080fe20000400000 */
[----:B------:R-:W-:Y:S01]  /*1fb0*/  @!P2 FMUL R11, R11, 0.5 ;  /* 0x3f0000000b0ba820 */ /* 0x000fe20000400000 */
[-C--:B------:R-:W-:Y:S01]  /*1fc0*/  FMUL R36, R39, R34.reuse ;  /* 0x0000002227247220 */ /* 0x080fe20000400000 */
[----:B------:R-:W-:Y:S01]  /*1fd0*/  FMUL R23, R23, R34 ;  /* 0x0000002217177220 */ /* 0x000fe20000400000 */
[----:B------:R-:W2:Y:S01]  /*1fe0*/  LDS R17, [R26] ;  /* 0x000000001a117984 */ /* 0x000ea20000000800 */
[----:B------:R3:W4:Y:S03]  /*1ff0*/  MUFU.EX2 R34, R11 ;  /* 0x0000000b00227308 */ /* 0x0007260000000800 */
[----:B------:R-:W2:Y:S04]  /*2000*/  LDS R35, [R33+-0x20] ;  /* 0xffffe00021237984 */ /* 0x000ea80000000800 */
[----:B------:R-:W2:Y:S04]  /*2010*/  LDS R42, [R33+-0xc] ;  /* 0xfffff400212a7984 */ /* 0x000ea80000000800 */
[----:B---3--:R-:W3:Y:S04]  /*2020*/  LDS R11, [R33] ;  /* 0x00000000210b7984 */ /* 0x008ee80000000800 */
[----:B------:R-:W3:Y:S01]  /*2030*/  LDS R44, [R33+-0x4] ;  /* 0xfffffc00212c7984 */ /* 0x000ee20000000800 */
[----:B----4-:R-:W-:-:S04]  /*2040*/  @!P2 FMUL R34, R34, R34 ;  /* 0x000000222222a220 */ /* 0x010fc80000400000 */
[----:B-1----:R-:W-:Y:S02]  /*2050*/  FFMA R38, R34, R38, R9 ;  /* 0x0000002622267223 */ /* 0x002fe40000000009 */
[----:B------:R-:W1:Y:S04]  /*2060*/  LDS R9, [R33+-0x18] ;  /* 0xffffe80021097984 */ /* 0x000e680000000800 */
[----:B------:R-:W-:Y:S01]  /*2070*/  STS [R33+-0x1c], R38 ;  /* 0xffffe42621007388 */ /* 0x000fe20000000800 */
[----:B--2---:R-:W-:-:S03]  /*2080*/  FFMA R17, R17, R34, R36 ;  /* 0x0000002211117223 */ /* 0x004fc60000000024 */
[----:B------:R-:W2:Y:S01]  /*2090*/  LDS R38, [R33+0xc] ;  /* 0x00000c0021267984 */ /* 0x000ea20000000800 */
[----:B------:R-:W-:-:S03]  /*20a0*/  FFMA R36, R34, R35, R8 ;  /* 0x0000002322247223 */ /* 0x000fc60000000008 */
[----:B------:R-:W4:Y:S01]  /*20b0*/  LDS R8, [R33+-0x14] ;  /* 0xffffec0021087984 */ /* 0x000f220000000800 */
[----:B------:R-:W-:-:S03]  /*20c0*/  FFMA R42, R34, R42, R13 ;  /* 0x0000002a222a7223 */ /* 0x000fc6000000000d */
[----:B------:R-:W4:Y:S01]  /*20d0*/  LDS R13, [R33+-0x8] ;  /* 0xfffff800210d7984 */ /* 0x000f220000000800 */
[----:B---3--:R-:W-:-:S03]  /*20e0*/  FFMA R16, R34, R11, R16 ;  /* 0x0000000b22107223 */ /* 0x008fc60000000010 */
[----:B------:R-:W3:Y:S04]  /*20f0*/  LDS R11, [R33+0x18] ;  /* 0x00001800210b7984 */ /* 0x000ee80000000800 */
[----:B------:R1:W-:Y:S04]  /*2100*/  STS [R33+-0x20], R36 ;  /* 0xffffe02421007388 */ /* 0x0003e80000000800 */
[----:B------:R-:W-:Y:S04]  /*2110*/  STS [R33+-0xc], R42 ;  /* 0xfffff42a21007388 */ /* 0x000fe80000000800 */
[----:B------:R-:W-:Y:S01]  /*2120*/  STS [R33], R16 ;  /* 0x0000001021007388 */ /* 0x000fe20000000800 */
[----:B-1----:R-:W-:-:S05]  /*2130*/  FFMA R36, R34, R44, R15 ;  /* 0x0000002c22247223 */ /* 0x002fca000000000f */
[----:B------:R-:W-:Y:S01]  /*2140*/  STS [R33+-0x4], R36 ;  /* 0xfffffc2421007388 */ /* 0x000fe20000000800 */
[----:B------:R-:W-:-:S03]  /*2150*/  FFMA R10, R34, R9, R10 ;  /* 0x00000009220a7223 */ /* 0x000fc6000000000a */
[----:B------:R-:W1:Y:S04]  /*2160*/  LDS R9, [R33+-0x10] ;  /* 0xfffff00021097984 */ /* 0x000e680000000800 */
[----:B------:R-:W-:Y:S01]  /*2170*/  STS [R33+-0x18], R10 ;  /* 0xffffe80a21007388 */ /* 0x000fe20000000800 */
[----:B--2---:R-:W-:-:S03]  /*2180*/  FFMA R38, R34, R38, R19 ;  /* 0x0000002622267223 */ /* 0x004fc60000000013 */
[----:B------:R-:W2:Y:S01]  /*2190*/  LDS R10, [R33+0x14] ;  /* 0x00001400210a7984 */ /* 0x000ea20000000800 */
[----:B----4-:R-:W-:-:S03]  /*21a0*/  FFMA R8, R34, R8, R29 ;  /* 0x0000000822087223 */ /* 0x010fc6000000001d */
[----:B------:R-:W-:Y:S01]  /*21b0*/  STS [R33+0xc], R38 ;  /* 0x00000c2621007388 */ /* 0x000fe20000000800 */
[----:B------:R-:W-:-:S03]  /*21c0*/  FFMA R14, R34, R13, R14 ;  /* 0x0000000d220e7223 */ /* 0x000fc6000000000e */
[----:B------:R-:W-:Y:S01]  /*21d0*/  STS [R33+-0x14], R8 ;  /* 0xffffec0821007388 */ /* 0x000fe20000000800 */
[----:B---3--:R-:W-:-:S03]  /*21e0*/  FFMA R22, R34, R11, R22 ;  /* 0x0000000b22167223 */ /* 0x008fc60000000016 */
[----:B------:R-:W3:Y:S04]  /*21f0*/  LDS R13, [R33+0x10] ;  /* 0x00001000210d7984 */ /* 0x000ee80000000800 */
[----:B------:R-:W4:Y:S04]  /*2200*/  LDS R8, [R33+0x1c] ;  /* 0x00001c0021087984 */ /* 0x000f280000000800 */
[----:B------:R-:W-:Y:S04]  /*2210*/  STS [R33+-0x8], R14 ;  /* 0xfffff80e21007388 */ /* 0x000fe80000000800 */
[----:B------:R-:W-:Y:S01]  /*2220*/  STS [R33+0x18], R22 ;  /* 0x0000181621007388 */ /* 0x000fe20000000800 */
[----:B-1----:R-:W-:-:S03]  /*2230*/  FFMA R40, R34, R9, R12 ;  /* 0x0000000922287223 */ /* 0x002fc6000000000c */
[----:B------:R-:W1:Y:S04]  /*2240*/  LDS R12, [R33+0x4] ;  /* 0x00000400210c7984 */ /* 0x000e680000000800 */
[----:B------:R-:W1:Y:S01]  /*2250*/  LDS R9, [R33+0x8] ;  /* 0x0000080021097984 */ /* 0x000e620000000800 */
[----:B--2---:R-:W-:-:S03]  /*2260*/  FFMA R10, R34, R10, R21 ;  /* 0x0000000a220a7223 */ /* 0x004fc60000000015 */
[----:B------:R2:W-:Y:S04]  /*2270*/  STS [R33+-0x10], R40 ;  /* 0xfffff02821007388 */ /* 0x0005e80000000800 */
[----:B------:R2:W-:Y:S01]  /*2280*/  STS [R33+0x14], R10 ;  /* 0x0000140a21007388 */ /* 0x0005e20000000800 */
[C---:B---3--:R-:W-:Y:S01]  /*2290*/  FFMA R20, R34.reuse, R13, R20 ;  /* 0x0000000d22147223 */ /* 0x048fe20000000014 */
[----:B----4-:R-:W-:-:S04]  /*22a0*/  FFMA R8, R34, R8, R23 ;  /* 0x0000000822087223 */ /* 0x010fc80000000017 */
[----:B------:R2:W-:Y:S04]  /*22b0*/  STS [R33+0x10], R20 ;  /* 0x0000101421007388 */ /* 0x0005e80000000800 */
[----:B------:R2:W-:Y:S01]  /*22c0*/  STS [R33+0x1c], R8 ;  /* 0x00001c0821007388 */ /* 0x0005e20000000800 */
[C---:B-1----:R-:W-:Y:S01]  /*22d0*/  FFMA R12, R34.reuse, R12, R31 ;  /* 0x0000000c220c7223 */ /* 0x042fe2000000001f */
[----:B------:R-:W-:-:S04]  /*22e0*/  FFMA R18, R34, R9, R18 ;  /* 0x0000000922127223 */ /* 0x000fc80000000012 */
[----:B------:R2:W-:Y:S04]  /*22f0*/  STS [R33+0x4], R12 ;  /* 0x0000040c21007388 */ /* 0x0005e80000000800 */
[----:B------:R2:W-:Y:S04]  /*2300*/  STS [R33+0x8], R18 ;  /* 0x0000081221007388 */ /* 0x0005e80000000800 */
[----:B------:R2:W-:Y:S04]  /*2310*/  STS [R25], R32 ;  /* 0x0000002019007388 */ /* 0x0005e80000000800 */
[----:B------:R2:W-:Y:S02]  /*2320*/  STS [R26], R17 ;  /* 0x000000111a007388 */ /* 0x0005e40000000800 */
.L_x_16:
[----:B------:R-:W-:Y:S05]  /*2330*/  BSYNC.RECONVERGENT B1 ;  /* 0x0000000000017941 */ /* 0x000fea0003800200 */
.L_x_15:
[----:B------:R-:W-:Y:S01]  /*2340*/  IADD3 R28, PT, PT, R28, 0x40, RZ ;  /* 0x000000401c1c7810 */ /* 0x000fe20007ffe0ff */
[----:B--2---:R-:W-:Y:S01]  /*2350*/  VIADD R25, R25, 0x4 ;  /* 0x0000000419197836 */ /* 0x004fe20000000000 */
[----:B------:R-:W-:Y:S02]  /*2360*/  IADD3 R24, PT, PT, R24, 0x40, RZ ;  /* 0x0000004018187810 */ /* 0x000fe40007ffe0ff */
[----:B------:R-:W-:Y:S02]  /*2370*/  ISETP.NE.AND P2, PT, R28, 0x220, PT ;  /* 0x000002201c00780c */ /* 0x000fe40003f45270 */
[----:B------:R-:W-:-:S11]  /*2380*/  IADD3 R26, PT, PT, R26, 0x4, RZ ;  /* 0x000000041a1a7810 */ /* 0x000fd60007ffe0ff */
[----:B------:R-:W-:Y:S05]  /*2390*/  @P2 BRA `(.L_x_18) ;  /* 0xffffffe8004c2947 */ /* 0x000fea000383ffff */
.L_x_10:
[----:B------:R-:W-:Y:S05]  /*23a0*/  BSYNC B0 ;  /* 0x0000000000007941 */ /* 0x000fea0003800000 */
.L_x_9:
[----:B------:R-:W-:-:S13]  /*23b0*/  ISETP.GE.AND P0, PT, R3, UR8, PT ;  /* 0x0000000803007c0c */ /* 0x000fda000bf06270 */
[----:B------:R-:W-:Y:S05]  /*23c0*/  @P0 BRA `(.L_x_19) ;  /* 0x0000000000140947 */ /* 0x000fea0003800000 */
[----:B------:R-:W-:-:S13]  /*23d0*/  ISETP.GT.U32.AND P0, PT, R0, 0x1f, PT ;  /* 0x0000001f0000780c */ /* 0x000fda0003f04070 */
[----:B------:R-:W-:Y:S05]  /*23e0*/  @P0 BRA `(.L_x_20) ;  /* 0x0000000000040947 */ /* 0x000fea0003800000 */
[----:B------:R-:W-:-:S04]  /*23f0*/  DEPBAR.LE SB0, 0x0 ;  /* 0x000080000000791a */ /* 0x000fc80000000000 */
.L_x_20:
[----:B------:R-:W-:Y:S05]  /*2400*/  WARPSYNC.ALL ;  /* 0x0000000000007948 */ /* 0x000fea0003800000 */
[----:B------:R-:W-:Y:S06]  /*2410*/  BAR.SYNC.DEFER_BLOCKING 0x0 ;  /* 0x0000000000007b1d */ /* 0x000fec0000010000 */
.L_x_19:
[----:B------:R-:W-:Y:S05]  /*2420*/  @P3 BRA `(.L_x_21) ;  /* 0xffffffe000983947 */ /* 0x000fea000383ffff */
.L_x_5:
[----:B------:R-:W-:Y:S02]  /*2430*/  ISETP.GT.U32.AND P0, PT, R30, 0xf, PT ;  /* 0x0000000f1e00780c */ /* 0x000fe40003f04070 */
[----:B----4-:R-:W-:-:S04]  /*2440*/  LOP3.LUT R2, R0, 0x3c0, RZ, 0xc0, !PT ;  /* 0x000003c000027812 */ /* 0x010fc800078ec0ff */
[----:B------:R-:W-:-:S13]  /*2450*/  ISETP.NE.OR P0, PT, R2, 0x40, P0 ;  /* 0x000000400200780c */ /* 0x000fda0000705670 */
[----:B--2---:R-:W-:Y:S05]  /*2460*/  @P0 EXIT ;  /* 0x000000000000094d */ /* 0x004fea0003800000 */
[----:B------:R-:W2:Y:S01]  /*2470*/  S2R R2, SR_TID.X ;  /* 0x0000000000027919 */ /* 0x000ea20000002100 */
[----:B------:R-:W4:Y:S01]  /*2480*/  S2UR UR7, SR_CgaCtaId ;  /* 0x00000000000779c3 */ /* 0x000f220000008800 */
[----:B------:R-:W-:Y:S01]  /*2490*/  UMOV UR6, 0x400 ;  /* 0x0000040000067882 */ /* 0x000fe20000000000 */
[----:B------:R-:W-:Y:S01]  /*24a0*/  BSSY.RECONVERGENT B0, `(.L_x_22) ;  /* 0x0000019000007945 */ /* 0x000fe20003800200 */
[----:B------:R-:W-:Y:S02]  /*24b0*/  UIADD3 UR13, UPT, UPT, UR6, 0x40, URZ ;  /* 0x00000040060d7890 */ /* 0x000fe4000fffe0ff */
[----:B------:R-:W-:Y:S02]  /*24c0*/  UIADD3 UR6, UPT, UPT, UR6, 0x80, URZ ;  /* 0x0000008006067890 */ /* 0x000fe4000fffe0ff */
[----:B----4-:R-:W-:Y:S02]  /*24d0*/  ULEA UR13, UR7, UR13, 0x18 ;  /* 0x0000000d070d7291 */ /* 0x010fe4000f8ec0ff */
[----:B------:R-:W-:-:S02]  /*24e0*/  ULEA UR6, UR7, UR6, 0x18 ;  /* 0x0000000607067291 */ /* 0x000fc4000f8ec0ff */
[----:B------:R-:W-:Y:S01]  /*24f0*/  UIADD3 UR18, UPT, UPT, UR13, 0x20, URZ ;  /* 0x000000200d127890 */ /* 0x000fe2000fffe0ff */
[----:B--2---:R-:W-:-:S03]  /*2500*/  SHF.R.U32.HI R2, RZ, 0x5, R2 ;  /* 0x00000005ff027819 */ /* 0x004fc60000011602 */
[----:B------:R-:W-:Y:S02]  /*2510*/  LEA R30, R30, UR6, 0x2 ;  /* 0x000000061e1e7c11 */ /* 0x000fe4000f8e10ff */
[----:B------:R-:W-:Y:S02]  /*2520*/  ISETP.NE.AND P3, PT, R2, 0x2, PT ;  /* 0x000000020200780c */ /* 0x000fe40003f65270 */
[----:B-1---5:R-:W-:-:S11]  /*2530*/  MOV R6, UR18 ;  /* 0x0000001200067c02 */ /* 0x022fd60008000f00 */
[----:B------:R-:W-:-:S05]  /*2540*/  @!P3 IMAD R6, RZ, RZ, UR13 ;  /* 0x0000000dff06be24 */ /* 0x000fca000f8e02ff */
[----:B------:R-:W1:Y:S02]  /*2550*/  LDS R2, [R6] ;  /* 0x0000000006027984 */ /* 0x000e640000000800 */
[----:B-1----:R-:W-:-:S05]  /*2560*/  FADD R5, R2, 9.9999999747524270788e-07 ;  /* 0x358637bd02057421 */ /* 0x002fca0000000000 */
[----:B------:R-:W-:-:S04]  /*2570*/  IADD3 R2, PT, PT, R5, 0x1800000, RZ ;  /* 0x0180000005027810 */ /* 0x000fc80007ffe0ff */
[----:B------:R-:W-:-:S04]  /*2580*/  LOP3.LUT R2, R2, 0x7f800000, RZ, 0xc0, !PT ;  /* 0x7f80000002027812 */ /* 0x000fc800078ec0ff */
[----:B------:R-:W-:-:S13]  /*2590*/  ISETP.GT.U32.AND P0, PT, R2, 0x1ffffff, PT ;  /* 0x01ffffff0200780c */ /* 0x000fda0003f04070 */
[----:B------:R-:W-:Y:S05]  /*25a0*/  @P0 BRA `(.L_x_23) ;  /* 0x0000000000100947 */ /* 0x000fea0003800000 */
[----:B------:R-:W-:Y:S02]  /*25b0*/  MOV R3, R5 ;  /* 0x0000000500037202 */ /* 0x000fe40000000f00 */
[----:B---3--:R-:W-:-:S07]  /*25c0*/  MOV R8, 0x25e0 ;  /* 0x000025e000087802 */ /* 0x008fce0000000f00 */
[----:B------:R-:W-:Y:S05]  /*25d0*/  CALL.REL.NOINC `($__internal_0_$__cuda_sm20_rcp_rn_f32_slowpath) ;  /* 0x0000003400307944 */ /* 0x000fea0003c00000 */
[----:B------:R-:W-:Y:S05]  /*25e0*/  BRA `(.L_x_24) ;  /* 0x0000000000107947 */ /* 0x000fea0003800000 */
.L_x_23:
[----:B------:R-:W1:Y:S02]  /*25f0*/  MUFU.RCP R2, R5 ;  /* 0x0000000500027308 */ /* 0x000e640000001000 */
[----:B-1----:R-:W-:-:S04]  /*2600*/  FFMA R3, R5, R2, -1 ;  /* 0xbf80000005037423 */ /* 0x002fc80000000002 */
[----:B------:R-:W-:-:S04]  /*2610*/  FADD.FTZ R3, -R3, -RZ ;  /* 0x800000ff03037221 */ /* 0x000fc80000010100 */
[----:B------:R-:W-:-:S07]  /*2620*/  FFMA R2, R2, R3, R2 ;  /* 0x0000000302027223 */ /* 0x000fce0000000002 */
.L_x_24:
[----:B------:R-:W-:Y:S05]  /*2630*/  BSYNC.RECONVERGENT B0 ;  /* 0x0000000000007941 */ /* 0x000fea0003800200 */
.L_x_22:
[C---:B------:R-:W-:Y:S01]  /*2640*/  VIADD R7, R30.reuse, 0x200 ;  /* 0x000002001e077836 */ /* 0x040fe20000000000 */
[----:B------:R-:W-:Y:S01]  /*2650*/  @!P3 IADD3 R7, PT, PT, R30, RZ, RZ ;  /* 0x000000ff1e07b210 */ /* 0x000fe20007ffe0ff */
[----:B---3--:R-:W1:Y:S01]  /*2660*/  LDS R8, [R6+0x4] ;  /* 0x0000040006087984 */ /* 0x008e620000000800 */
[----:B------:R-:W2:Y:S01]  /*2670*/  LDCU.64 UR6, c[0x0][0x398] ;  /* 0x00007300ff0677ac */ /* 0x000ea20008000a00 */
[----:B------:R-:W-:Y:S01]  /*2680*/  SEL R5, RZ, 0x80, !P3 ;  /* 0x00000080ff057807 */ /* 0x000fe20005800000 */
[----:B------:R-:W-:Y:S01]  /*2690*/  BSSY.RECONVERGENT B0, `(.L_x_25) ;  /* 0x0000017000007945 */ /* 0x000fe20003800200 */
[----:B------:R-:W3:Y:S02]  /*26a0*/  LDS R3, [R7] ;  /* 0x0000000007037984 */ /* 0x000ee40000000800 */
[----:B------:R-:W-:Y:S01]  /*26b0*/  LOP3.LUT R9, R5, 0x1f, R0, 0xf8, !PT ;  /* 0x0000001f05097812 */ /* 0x000fe200078ef800 */
[----:B--2---:R-:W-:-:S06]  /*26c0*/  UIMAD.WIDE.U32 UR6, UR16, 0x400, UR6 ;  /* 0x00000400100678a5 */ /* 0x004fcc000f8e0006 */
[----:B------:R-:W-:Y:S01]  /*26d0*/  MOV R4, UR6 ;  /* 0x0000000600047c02 */ /* 0x000fe20008000f00 */
[----:B------:R-:W-:-:S04]  /*26e0*/  IMAD.U32 R5, RZ, RZ, UR7 ;  /* 0x00000007ff057e24 */ /* 0x000fc8000f8e00ff */
[----:B------:R-:W-:-:S04]  /*26f0*/  IMAD.WIDE.U32 R4, R9, 0x4, R4 ;  /* 0x0000000409047825 */ /* 0x000fc800078e0004 */
[----:B-1----:R-:W-:Y:S01]  /*2700*/  FADD R9, R8, 9.9999999747524270788e-07 ;  /* 0x358637bd08097421 */ /* 0x002fe20000000000 */
[----:B---3--:R-:W-:-:S04]  /*2710*/  FMUL R3, R3, R2 ;  /* 0x0000000203037220 */ /* 0x008fc80000400000 */
[----:B------:R-:W-:Y:S01]  /*2720*/  IADD3 R0, PT, PT, R9, 0x1800000, RZ ;  /* 0x0180000009007810 */ /* 0x000fe20007ffe0ff */
[----:B------:R1:W-:Y:S03]  /*2730*/  STG.E desc[UR14][R4.64], R3 ;  /* 0x0000000304007986 */ /* 0x0003e6000c10190e */
[----:B------:R-:W-:-:S04]  /*2740*/  LOP3.LUT R0, R0, 0x7f800000, RZ, 0xc0, !PT ;  /* 0x7f80000000007812 */ /* 0x000fc800078ec0ff */
[----:B------:R-:W-:-:S13]  /*2750*/  ISETP.GT.U32.AND P0, PT, R0, 0x1ffffff, PT ;  /* 0x01ffffff0000780c */ /* 0x000fda0003f04070 */
[----:B-1----:R-:W-:Y:S05]  /*2760*/  @P0 BRA `(.L_x_26) ;  /* 0x0000000000140947 */ /* 0x002fea0003800000 */
[----:B------:R-:W-:Y:S02]  /*2770*/  MOV R3, R9 ;  /* 0x0000000900037202 */ /* 0x000fe40000000f00 */
[----:B------:R-:W-:-:S07]  /*2780*/  MOV R8, 0x27a0 ;  /* 0x000027a000087802 */ /* 0x000fce0000000f00 */
[----:B------:R-:W-:Y:S05]  /*2790*/  CALL.REL.NOINC `($__internal_0_$__cuda_sm20_rcp_rn_f32_slowpath) ;  /* 0x0000003000c07944 */ /* 0x000fea0003c00000 */
[----:B------:R-:W-:Y:S01]  /*27a0*/  IMAD.MOV.U32 R0, RZ, RZ, R2 ;  /* 0x000000ffff007224 */ /* 0x000fe200078e0002 */
[----:B------:R-:W-:Y:S06]  /*27b0*/  BRA `(.L_x_27) ;  /* 0x0000000000107947 */ /* 0x000fec0003800000 */
.L_x_26:
[----:B------:R-:W1:Y:S02]  /*27c0*/  MUFU.RCP R0, R9 ;  /* 0x0000000900007308 */ /* 0x000e640000001000 */
[----:B-1----:R-:W-:-:S04]  /*27d0*/  FFMA R2, R9, R0, -1 ;  /* 0xbf80000009027423 */ /* 0x002fc80000000000 */
[----:B------:R-:W-:-:S04]  /*27e0*/  FADD.FTZ R3, -R2, -RZ ;  /* 0x800000ff02037221 */ /* 0x000fc80000010100 */
[----:B------:R-:W-:-:S07]  /*27f0*/  FFMA R0, R0, R3, R0 ;  /* 0x0000000300007223 */ /* 0x000fce0000000000 */
.L_x_27:
[----:B------:R-:W-:Y:S05]  /*2800*/  BSYNC.RECONVERGENT B0 ;  /* 0x0000000000007941 */ /* 0x000fea0003800200 */
.L_x_25:
[----:B------:R-:W1:Y:S01]  /*2810*/  LDS R2, [R6+0x8] ;  /* 0x0000080006027984 */ /* 0x000e620000000800 */
[----:B------:R-:W-:Y:S03]  /*2820*/  BSSY.RECONVERGENT B0, `(.L_x_28) ;  /* 0x0000012000007945 */ /* 0x000fe60003800200 */
[----:B------:R-:W2:Y:S01]  /*2830*/  LDS R3, [R7+0x40] ;  /* 0x0000400007037984 */ /* 0x000ea20000000800 */
[----:B-1----:R-:W-:Y:S01]  /*2840*/  FADD R9, R2, 9.9999999747524270788e-07 ;  /* 0x358637bd02097421 */ /* 0x002fe20000000000 */
[----:B--2---:R-:W-:-:S04]  /*2850*/  FMUL R3, R3, R0 ;  /* 0x0000000003037220 */ /* 0x004fc80000400000 */
        /* <DEDUP_REMOVED lines=10> */
.L_x_29:
[----:B------:R-:W1:Y:S02]  /*2900*/  MUFU.RCP R0, R9 ;  /* 0x0000000900007308 */ /* 0x000e640000001000 */
[----:B-1----:R-:W-:-:S04]  /*2910*/  FFMA R2, R9, R0, -1 ;  /* 0xbf80000009027423 */ /* 0x002fc80000000000 */
[----:B------:R-:W-:-:S04]  /*2920*/  FADD.FTZ R3, -R2, -RZ ;  /* 0x800000ff02037221 */ /* 0x000fc80000010100 */
[----:B------:R-:W-:-:S07]  /*2930*/  FFMA R0, R0, R3, R0 ;  /* 0x0000000300007223 */ /* 0x000fce0000000000 */
.L_x_30:
[----:B------:R-:W-:Y:S05]  /*2940*/  BSYNC.RECONVERGENT B0 ;  /* 0x0000000000007941 */ /* 0x000fea0003800200 */
.L_x_28:
        /* <DEDUP_REMOVED lines=15> */
.L_x_32:
[----:B------:R-:W1:Y:S02]  /*2a40*/  MUFU.RCP R0, R9 ;  /* 0x0000000900007308 */ /* 0x000e640000001000 */
[----:B-1----:R-:W-:-:S04]  /*2a50*/  FFMA R2, R9, R0, -1 ;  /* 0xbf80000009027423 */ /* 0x002fc80000000000 */
[----:B------:R-:W-:-:S04]  /*2a60*/  FADD.FTZ R3, -R2, -RZ ;  /* 0x800000ff02037221 */ /* 0x000fc80000010100 */
[----:B------:R-:W-:-:S07]  /*2a70*/  FFMA R0, R0, R3, R0 ;  /* 0x0000000300007223 */ /* 0x000fce0000000000 */
.L_x_33:
[----:B------:R-:W-:Y:S05]  /*2a80*/  BSYNC.RECONVERGENT B0 ;  /* 0x0000000000007941 */ /* 0x000fea0003800200 */
.L_x_31:
        /* <DEDUP_REMOVED lines=15> */
.L_x_35:
[----:B------:R-:W1:Y:S02]  /*2b80*/  MUFU.RCP R0, R9 ;  /* 0x0000000900007308 */ /* 0x000e640000001000 */
[----:B-1----:R-:W-:-:S04]  /*2b90*/  FFMA R2, R9, R0, -1 ;  /* 0xbf80000009027423 */ /* 0x002fc80000000000 */
[----:B------:R-:W-:-:S04]  /*2ba0*/  FADD.FTZ R3, -R2, -RZ ;  /* 0x800000ff02037221 */ /* 0x000fc80000010100 */
[----:B------:R-:W-:-:S07]  /*2bb0*/  FFMA R0, R0, R3, R0 ;  /* 0x0000000300007223 */ /* 0x000fce0000000000 */
.L_x_36:
[----:B------:R-:W-:Y:S05]  /*2bc0*/  BSYNC.RECONVERGENT B0 ;  /* 0x0000000000007941 */ /* 0x000fea0003800200 */
.L_x_34:
        /* <DEDUP_REMOVED lines=15> */
.L_x_38:
[----:B------:R-:W1:Y:S02]  /*2cc0*/  MUFU.RCP R0, R9 ;  /* 0x0000000900007308 */ /* 0x000e640000001000 */
[----:B-1----:R-:W-:-:S04]  /*2cd0*/  FFMA R2, R9, R0, -1 ;  /* 0xbf80000009027423 */ /* 0x002fc80000000000 */
[----:B------:R-:W-:-:S04]  /*2ce0*/  FADD.FTZ R3, -R2, -RZ ;  /* 0x800000ff02037221 */ /* 0x000fc80000010100 */
[----:B------:R-:W-:-:S07]  /*2cf0*/  FFMA R0, R0, R3, R0 ;  /* 0x0000000300007223 */ /* 0x000fce0000000000 */
.L_x_39:
[----:B------:R-:W-:Y:S05]  /*2d00*/  BSYNC.RECONVERGENT B0 ;  /* 0x0000000000007941 */ /* 0x000fea0003800200 */
.L_x_37:
        /* <DEDUP_REMOVED lines=15> */
.L_x_41:
[----:B------:R-:W1:Y:S02]  /*2e00*/  MUFU.RCP R0, R9 ;  /* 0x0000000900007308 */ /* 0x000e640000001000 */
[----:B-1----:R-:W-:-:S04]  /*2e10*/  FFMA R2, R9, R0, -1 ;  /* 0xbf80000009027423 */ /* 0x002fc80000000000 */
[----:B------:R-:W-:-:S04]  /*2e20*/  FADD.FTZ R3, -R2, -RZ ;  /* 0x800000ff02037221 */ /* 0x000fc80000010100 */
[----:B------:R-:W-:-:S07]  /*2e30*/  FFMA R0, R0, R3, R0 ;  /* 0x0000000300007223 */ /* 0x000fce0000000000 */
.L_x_42:
[----:B------:R-:W-:Y:S05]  /*2e40*/  BSYNC.RECONVERGENT B0 ;  /* 0x0000000000007941 */ /* 0x000fea0003800200 */
.L_x_40:
        /* <DEDUP_REMOVED lines=15> */
.L_x_44:
[----:B------:R-:W1:Y:S02]  /*2f40*/  MUFU.RCP R0, R9 ;  /* 0x0000000900007308 */ /* 0x000e640000001000 */
[----:B-1----:R-:W-:-:S04]  /*2f50*/  FFMA R2, R9, R0, -1 ;  /* 0xbf80000009027423 */ /* 0x002fc80000000000 */
[----:B------:R-:W-:-:S04]  /*2f60*/  FADD.FTZ R3, -R2, -RZ ;  /* 0x800000ff02037221 */ /* 0x000fc80000010100 */
[----:B------:R-:W-:-:S07]  /*2f70*/  FFMA R0, R0, R3, R0 ;  /* 0x0000000300007223 */ /* 0x000fce0000000000 */
.L_x_45:
[----:B------:R-:W-:Y:S05]  /*2f80*/  BSYNC.RECONVERGENT B0 ;  /* 0x0000000000007941 */ /* 0x000fea0003800200 */
.L_x_43:
[----:B------:R-:W1:Y:S02]  /*2f90*/  LDS R7, [R7+0x1c0] ;  /* 0x0001c00007077984 */ /* 0x000e640000000800 */
[----:B-1----:R-:W-:-:S05]  /*2fa0*/  FMUL R3, R7, R0 ;  /* 0x0000000007037220 */ /* 0x002fca0000400000 */
[----:B------:R-:W-:Y:S01]  /*2fb0*/  STG.E desc[UR14][R4.64+0x1c0], R3 ;  /* 0x0001c00304007986 */ /* 0x000fe2000c10190e */
[----:B------:R-:W-:Y:S05]  /*2fc0*/  EXIT ;  /* 0x000000000000794d */ /* 0x000fea0003800000 */
.L_x_11:
[----:B------:R-:W-:Y:S01]  /*2fd0*/  BSSY B1, `(.L_x_46) ;  /* 0x0000007000017945 */ /* 0x000fe20003800000 */
[----:B------:R-:W-:Y:S01]  /*2fe0*/  MOV R35, 0x10 ;  /* 0x0000001000237802 */ /* 0x000fe20000000f00 */
[----:B------:R-:W-:Y:S01]  /*2ff0*/  IMAD.MOV.U32 R33, RZ, RZ, -0x1 ;  /* 0xffffffffff217424 */ /* 0x000fe200078e00ff */
[----:B------:R-:W-:-:S07]  /*3000*/  MOV R34, 0x1f ;  /* 0x0000001f00227802 */ /* 0x000fce0000000f00 */
[----:B-----5:R-:W-:Y:S05]  /*3010*/  WARPSYNC.COLLECTIVE R33, `(.L_x_47) ;  /* 0x0000000021087348 */ /* 0x020fea0003c00000 */
[----:B------:R1:W2:Y:S02]  /*3020*/  SHFL.BFLY P2, R36, R37, R35, R34 ;  /* 0x0c00002325247389 */ /* 0x0002a40000040022 */
[----:B-12--5:R-:W-:Y:S05]  /*3030*/  ENDCOLLECTIVE ;  /* 0x000000000000791b */ /* 0x026fea0003800000 */
.L_x_47:
[----:B------:R-:W-:Y:S05]  /*3040*/  BSYNC B1 ;  /* 0x0000000000017941 */ /* 0x000fea0003800000 */
.L_x_46:
[----:B------:R-:W-:Y:S01]  /*3050*/  FMNMX R37, R36, R37, !PT ;  /* 0x0000002524257209 */ /* 0x000fe20007800000 */
[----:B------:R-:W-:Y:S01]  /*3060*/  IMAD.MOV.U32 R33, RZ, RZ, -0x1 ;  /* 0xffffffffff217424 */ /* 0x000fe200078e00ff */
[----:B------:R-:W-:Y:S02]  /*3070*/  MOV R35, 0x8 ;  /* 0x0000000800237802 */ /* 0x000fe40000000f00 */
[----:B------:R-:W-:-:S07]  /*3080*/  MOV R34, 0x1f ;  /* 0x0000001f00227802 */ /* 0x000fce0000000f00 */
[----:B------:R-:W-:Y:S05]  /*3090*/  WARPSYNC.COLLECTIVE R33, `(.L_x_48) ;  /* 0x0000000021087348 */ /* 0x000fea0003c00000 */
[----:B------:R1:W2:Y:S02]  /*30a0*/  SHFL.BFLY P2, R36, R37, R35, R34 ;  /* 0x0c00002325247389 */ /* 0x0002a40000040022 */
[----:B-12---:R-:W-:Y:S05]  /*30b0*/  ENDCOLLECTIVE ;  /* 0x000000000000791b */ /* 0x006fea0003800000 */
.L_x_48:
[----:B------:R-:W-:Y:S02]  /*30c0*/  MOV R35, 0x4 ;  /* 0x0000000400237802 */ /* 0x000fe40000000f00 */
[----:B------:R-:W-:-:S04]  /*30d0*/  FMNMX R8, R37, R36, !PT ;  /* 0x0000002425087209 */ /* 0x000fc80007800000 */
[----:B------:R-:W-:-:S07]  /*30e0*/  MOV R37, R8 ;  /* 0x0000000800257202 */ /* 0x000fce0000000f00 */
[----:B------:R-:W-:Y:S05]  /*30f0*/  WARPSYNC.COLLECTIVE R33, `(.L_x_49) ;  /* 0x0000000021087348 */ /* 0x000fea0003c00000 */
[----:B------:R1:W2:Y:S02]  /*3100*/  SHFL.BFLY P2, R36, R37, R35, R34 ;  /* 0x0c00002325247389 */ /* 0x0002a40000040022 */
[----:B-12---:R-:W-:Y:S05]  /*3110*/  ENDCOLLECTIVE ;  /* 0x000000000000791b */ /* 0x006fea0003800000 */
.L_x_49:
[----:B------:R-:W-:Y:S02]  /*3120*/  MOV R35, 0x2 ;  /* 0x0000000200237802 */ /* 0x000fe40000000f00 */
[----:B------:R-:W-:-:S05]  /*3130*/  FMNMX R9, R8, R36, !PT ;  /* 0x0000002408097209 */ /* 0x000fca0007800000 */
[----:B------:R-:W-:-:S07]  /*3140*/  IMAD.MOV.U32 R37, RZ, RZ, R9 ;  /* 0x000000ffff257224 */ /* 0x000fce00078e0009 */
[----:B------:R-:W-:Y:S05]  /*3150*/  WARPSYNC.COLLECTIVE R33, `(.L_x_50) ;  /* 0x0000000021087348 */ /* 0x000fea0003c00000 */
[----:B------:R1:W2:Y:S02]  /*3160*/  SHFL.BFLY P2, R36, R37, R35, R34 ;  /* 0x0c00002325247389 */ /* 0x0002a40000040022 */
[----:B-12---:R-:W-:Y:S05]  /*3170*/  ENDCOLLECTIVE ;  /* 0x000000000000791b */ /* 0x006fea0003800000 */
.L_x_50:
[----:B------:R-:W-:Y:S01]  /*3180*/  IMAD.MOV.U32 R35, RZ, RZ, 0x1 ;  /* 0x00000001ff237424 */ /* 0x000fe200078e00ff */
[----:B------:R-:W-:-:S04]  /*3190*/  FMNMX R29, R9, R36, !PT ;  /* 0x00000024091d7209 */ /* 0x000fc80007800000 */
[----:B------:R-:W-:-:S07]  /*31a0*/  MOV R37, R29 ;  /* 0x0000001d00257202 */ /* 0x000fce0000000f00 */
[----:B------:R-:W-:Y:S05]  /*31b0*/  WARPSYNC.COLLECTIVE R33, `(.L_x_51) ;  /* 0x0000000021087348 */ /* 0x000fea0003c00000 */
[----:B------:R1:W2:Y:S02]  /*31c0*/  SHFL.BFLY P2, R36, R37, R35, R34 ;  /* 0x0c00002325247389 */ /* 0x0002a40000040022 */
[----:B-12---:R-:W-:Y:S05]  /*31d0*/  ENDCOLLECTIVE ;  /* 0x000000000000791b */ /* 0x006fea0003800000 */
.L_x_51:
[----:B------:R-:W-:Y:S05]  /*31e0*/  BRA `(.L_x_52) ;  /* 0xffffffd800f87947 */ /* 0x000fea000383ffff */
.L_x_14:
[----:B------:R-:W-:Y:S01]  /*31f0*/  BSSY B1, `(.L_x_53) ;  /* 0x0000008000017945 */ /* 0x000fe20003800000 */
[----:B------:R-:W-:Y:S01]  /*3200*/  MOV R37, R23 ;  /* 0x0000001700257202 */ /* 0x000fe20000000f00 */
[----:B------:R-:W-:Y:S01]  /*3210*/  IMAD.MOV.U32 R34, RZ, RZ, 0x1f ;  /* 0x0000001fff227424 */ /* 0x000fe200078e00ff */
[----:B------:R-:W-:Y:S02]  /*3220*/  MOV R35, 0x10 ;  /* 0x0000001000237802 */ /* 0x000fe40000000f00 */
[----:B------:R-:W-:-:S07]  /*3230*/  MOV R33, 0xffffffff ;  /* 0xffffffff00217802 */ /* 0x000fce0000000f00 */
[----:B-----5:R-:W-:Y:S05]  /*3240*/  WARPSYNC.COLLECTIVE R33, `(.L_x_54) ;  /* 0x0000000021087348 */ /* 0x020fea0003c00000 */
[----:B------:R1:W2:Y:S02]  /*3250*/  SHFL.BFLY P2, R36, R37, R35, R34 ;  /* 0x0c00002325247389 */ /* 0x0002a40000040022 */
[----:B-12--5:R-:W-:Y:S05]  /*3260*/  ENDCOLLECTIVE ;  /* 0x000000000000791b */ /* 0x026fea0003800000 */
.L_x_54:
[----:B------:R-:W-:Y:S05]  /*3270*/  BSYNC B1 ;  /* 0x0000000000017941 */ /* 0x000fea0003800000 */
.L_x_53:
[----:B------:R-:W-:Y:S01]  /*3280*/  FADD R23, R36, R23 ;  /* 0x0000001724177221 */ /* 0x000fe20000000000 */
[----:B------:R-:W-:Y:S01]  /*3290*/  IMAD.MOV.U32 R35, RZ, RZ, 0x8 ;  /* 0x00000008ff237424 */ /* 0x000fe200078e00ff */
[----:B------:R-:W-:Y:S02]  /*32a0*/  MOV R34, 0x1f ;  /* 0x0000001f00227802 */ /* 0x000fe40000000f00 */
[----:B------:R-:W-:Y:S02]  /*32b0*/  MOV R33, 0xffffffff ;  /* 0xffffffff00217802 */ /* 0x000fe40000000f00 */
[----:B------:R-:W-:-:S07]  /*32c0*/  MOV R37, R23 ;  /* 0x0000001700257202 */ /* 0x000fce0000000f00 */
[----:B------:R-:W-:Y:S05]  /*32d0*/  WARPSYNC.COLLECTIVE R33, `(.L_x_55) ;  /* 0x0000000021087348 */ /* 0x000fea0003c00000 */
[----:B------:R1:W2:Y:S02]  /*32e0*/  SHFL.BFLY P2, R36, R37, R35, R34 ;  /* 0x0c00002325247389 */ /* 0x0002a40000040022 */
[----:B-12---:R-:W-:Y:S05]  /*32f0*/  ENDCOLLECTIVE ;  /* 0x000000000000791b */ /* 0x006fea0003800000 */
.L_x_55:
[----:B------:R-:W-:Y:S01]  /*3300*/  MOV R35, 0x4 ;  /* 0x0000000400237802 */ /* 0x000fe20000000f00 */
[----:B------:R-:W-:-:S04]  /*3310*/  IMAD.MOV.U32 R31, RZ, RZ, R36 ;  /* 0x000000ffff1f7224 */ /* 0x000fc800078e0024 */
[----:B------:R-:W-:-:S05]  /*3320*/  FADD R31, R23, R31 ;  /* 0x0000001f171f7221 */ /* 0x000fca0000000000 */
[----:B------:R-:W-:-:S07]  /*3330*/  MOV R37, R31 ;  /* 0x0000001f00257202 */ /* 0x000fce0000000f00 */
[----:B------:R-:W-:Y:S05]  /*3340*/  WARPSYNC.COLLECTIVE R33, `(.L_x_56) ;  /* 0x0000000021087348 */ /* 0x000fea0003c00000 */
[----:B------:R1:W2:Y:S02]  /*3350*/  SHFL.BFLY P2, R36, R37, R35, R34 ;  /* 0x0c00002325247389 */ /* 0x0002a40000040022 */
[----:B-12---:R-:W-:Y:S05]  /*3360*/  ENDCOLLECTIVE ;  /* 0x000000000000791b */ /* 0x006fea0003800000 */
.L_x_56:
[----:B------:R-:W-:Y:S01]  /*3370*/  MOV R35, 0x2 ;  /* 0x0000000200237802 */ /* 0x000fe20000000f00 */
[----:B------:R-:W-:-:S04]  /*3380*/  FADD R31, R31, R36 ;  /* 0x000000241f1f7221 */ /* 0x000fc80000000000 */
[----:B------:R-:W-:-:S07]  /*3390*/  IMAD.MOV.U32 R37, RZ, RZ, R31 ;  /* 0x000000ffff257224 */ /* 0x000fce00078e001f */
[----:B------:R-:W-:Y:S05]  /*33a0*/  WARPSYNC.COLLECTIVE R33, `(.L_x_57) ;  /* 0x0000000021087348 */ /* 0x000fea0003c00000 */
[----:B------:R1:W2:Y:S02]  /*33b0*/  SHFL.BFLY P2, R36, R37, R35, R34 ;  /* 0x0c00002325247389 */ /* 0x0002a40000040022 */
[----:B-12---:R-:W-:Y:S05]  /*33c0*/  ENDCOLLECTIVE ;  /* 0x000000000000791b */ /* 0x006fea0003800000 */
.L_x_57:
[----:B------:R-:W-:Y:S02]  /*33d0*/  IMAD.MOV.U32 R35, RZ, RZ, 0x1 ;  /* 0x00000001ff237424 */ /* 0x000fe400078e00ff */
[----:B------:R-:W-:-:S05]  /*33e0*/  FADD R31, R31, R36 ;  /* 0x000000241f1f7221 */ /* 0x000fca0000000000 */
[----:B------:R-:W-:-:S07]  /*33f0*/  MOV R37, R31 ;  /* 0x0000001f00257202 */ /* 0x000fce0000000f00 */
[----:B------:R-:W-:Y:S05]  /*3400*/  WARPSYNC.COLLECTIVE R33, `(.L_x_58) ;  /* 0x0000000021087348 */ /* 0x000fea0003c00000 */
[----:B------:R1:W2:Y:S02]  /*3410*/  SHFL.BFLY P2, R36, R37, R35, R34 ;  /* 0x0c00002325247389 */ /* 0x0002a40000040022 */
[----:B-12---:R-:W-:Y:S05]  /*3420*/  ENDCOLLECTIVE ;  /* 0x000000000000791b */ /* 0x006fea0003800000 */
.L_x_58:
[----:B------:R-:W-:Y:S01]  /*3430*/  MOV R37, R8 ;  /* 0x0000000800257202 */ /* 0x000fe20000000f00 */
[----:B------:R-:W-:Y:S01]  /*3440*/  IMAD.MOV.U32 R35, RZ, RZ, 0x10 ;  /* 0x00000010ff237424 */ /* 0x000fe200078e00ff */
[----:B------:R-:W-:-:S07]  /*3450*/  MOV R23, R36 ;  /* 0x0000002400177202 */ /* 0x000fce0000000f00 */
[----:B------:R-:W-:Y:S05]  /*3460*/  WARPSYNC.COLLECTIVE R33, `(.L_x_59) ;  /* 0x0000000021087348 */ /* 0x000fea0003c00000 */
[----:B------:R1:W2:Y:S02]  /*3470*/  SHFL.BFLY P2, R36, R37, R35, R34 ;  /* 0x0c00002325247389 */ /* 0x0002a40000040022 */
[----:B-12---:R-:W-:Y:S05]  /*3480*/  ENDCOLLECTIVE ;  /* 0x000000000000791b */ /* 0x006fea0003800000 */
.L_x_59:
[----:B------:R-:W-:Y:S01]  /*3490*/  IMAD.MOV.U32 R35, RZ, RZ, 0x8 ;  /* 0x00000008ff237424 */ /* 0x000fe200078e00ff */
[----:B------:R-:W-:-:S05]  /*34a0*/  MOV R39, R36 ;  /* 0x0000002400277202 */ /* 0x000fca0000000f00 */
[----:B------:R-:W-:Y:S01]  /*34b0*/  FADD R8, R39, R8 ;  /* 0x0000000827087221 */ /* 0x000fe20000000000 */
[----:B------:R-:W-:-:S04]  /*34c0*/  FADD R39, R31, R23 ;  /* 0x000000171f277221 */ /* 0x000fc80000000000 */
[----:B------:R-:W-:-:S07]  /*34d0*/  MOV R37, R8 ;  /* 0x0000000800257202 */ /* 0x000fce0000000f00 */
[----:B------:R-:W-:Y:S05]  /*34e0*/  WARPSYNC.COLLECTIVE R33, `(.L_x_60) ;  /* 0x0000000021087348 */ /* 0x000fea0003c00000 */
[----:B------:R1:W2:Y:S02]  /*34f0*/  SHFL.BFLY P2, R36, R37, R35, R34 ;  /* 0x0c00002325247389 */ /* 0x0002a40000040022 */
[----:B-12---:R-:W-:Y:S05]  /*3500*/  ENDCOLLECTIVE ;  /* 0x000000000000791b */ /* 0x006fea0003800000 */
.L_x_60:
[----:B------:R-:W-:Y:S01]  /*3510*/  IMAD.MOV.U32 R35, RZ, RZ, 0x4 ;  /* 0x00000004ff237424 */ /* 0x000fe200078e00ff */
[----:B------:R-:W-:-:S05]  /*3520*/  MOV R33, R36 ;  /* 0x0000002400217202 */ /* 0x000fca0000000f00 */
[----:B------:R-:W-:Y:S01]  /*3530*/  FADD R8, R8, R33 ;  /* 0x0000002108087221 */ /* 0x000fe20000000000 */
[----:B------:R-:W-:-:S04]  /*3540*/  MOV R33, 0xffffffff ;  /* 0xffffffff00217802 */ /* 0x000fc80000000f00 */
[----:B------:R-:W-:-:S07]  /*3550*/  MOV R37, R8 ;  /* 0x0000000800257202 */ /* 0x000fce0000000f00 */
[----:B------:R-:W-:Y:S05]  /*3560*/  WARPSYNC.COLLECTIVE R33, `(.L_x_61) ;  /* 0x0000000021087348 */ /* 0x000fea0003c00000 */
[----:B------:R1:W2:Y:S02]  /*3570*/  SHFL.BFLY P2, R36, R37, R35, R34 ;  /* 0x0c00002325247389 */ /* 0x0002a40000040022 */
[----:B-12---:R-:W-:Y:S05]  /*3580*/  ENDCOLLECTIVE ;  /* 0x000000000000791b */ /* 0x006fea0003800000 */
.L_x_61:
[----:B------:R-:W-:Y:S02]  /*3590*/  MOV R35, 0x2 ;  /* 0x0000000200237802 */ /* 0x000fe40000000f00 */
[----:B------:R-:W-:-:S05]  /*35a0*/  MOV R33, R36 ;  /* 0x0000002400217202 */ /* 0x000fca0000000f00 */
[----:B------:R-:W-:Y:S01]  /*35b0*/  FADD R8, R8, R33 ;  /* 0x0000002108087221 */ /* 0x000fe20000000000 */
[----:B------:R-:W-:-:S03]  /*35c0*/  MOV R33, 0xffffffff ;  /* 0xffffffff00217802 */ /* 0x000fc60000000f00 */
[----:B------:R-:W-:-:S07]  /*35d0*/  IMAD.MOV.U32 R37, RZ, RZ, R8 ;  /* 0x000000ffff257224 */ /* 0x000fce00078e0008 */
[----:B------:R-:W-:Y:S05]  /*35e0*/  WARPSYNC.COLLECTIVE R33, `(.L_x_62) ;  /* 0x0000000021087348 */ /* 0x000fea0003c00000 */
[----:B------:R1:W2:Y:S02]  /*35f0*/  SHFL.BFLY P2, R36, R37, R35, R34 ;  /* 0x0c00002325247389 */ /* 0x0002a40000040022 */
[----:B-12---:R-:W-:Y:S05]  /*3600*/  ENDCOLLECTIVE ;  /* 0x000000000000791b */ /* 0x006fea0003800000 */
.L_x_62:
[----:B------:R-:W-:Y:S01]  /*3610*/  MOV R35, 0x1 ;  /* 0x0000000100237802 */ /* 0x000fe20000000f00 */
[----:B------:R-:W-:-:S04]  /*3620*/  IMAD.MOV.U32 R34, RZ, RZ, R36 ;  /* 0x000000ffff227224 */ /* 0x000fc800078e0024 */
[----:B------:R-:W-:Y:S01]  /*3630*/  FADD R8, R8, R34 ;  /* 0x0000002208087221 */ /* 0x000fe20000000000 */
[----:B------:R-:W-:-:S04]  /*3640*/  IMAD.MOV.U32 R34, RZ, RZ, 0x1f ;  /* 0x0000001fff227424 */ /* 0x000fc800078e00ff */
[----:B------:R-:W-:-:S07]  /*3650*/  MOV R37, R8 ;  /* 0x0000000800257202 */ /* 0x000fce0000000f00 */
[----:B------:R-:W-:Y:S05]  /*3660*/  WARPSYNC.COLLECTIVE R33, `(.L_x_63) ;  /* 0x0000000021087348 */ /* 0x000fea0003c00000 */
[----:B------:R1:W2:Y:S02]  /*3670*/  SHFL.BFLY P2, R36, R37, R35, R34 ;  /* 0x0c00002325247389 */ /* 0x0002a40000040022 */
[----:B-12---:R-:W-:Y:S05]  /*3680*/  ENDCOLLECTIVE ;  /* 0x000000000000791b */ /* 0x006fea0003800000 */
.L_x_63:
[----:B------:R-:W-:Y:S02]  /*3690*/  MOV R37, R9 ;  /* 0x0000000900257202 */ /* 0x000fe40000000f00 */
[----:B------:R-:W-:-:S05]  /*36a0*/  MOV R35, R36 ;  /* 0x0000002400237202 */ /* 0x000fca0000000f00 */
[----:B------:R-:W-:Y:S01]  /*36b0*/  FADD R8, R8, R35 ;  /* 0x0000002308087221 */ /* 0x000fe20000000000 */
[----:B------:R-:W-:-:S07]  /*36c0*/  IMAD.MOV.U32 R35, RZ, RZ, 0x10 ;  /* 0x00000010ff237424 */ /* 0x000fce00078e00ff */
[----:B------:R-:W-:Y:S05]  /*36d0*/  WARPSYNC.COLLECTIVE R33, `(.L_x_64) ;  /* 0x0000000021087348 */ /* 0x000fea0003c00000 */
[----:B------:R1:W2:Y:S02]  /*36e0*/  SHFL.BFLY P2, R36, R37, R35, R34 ;  /* 0x0c00002325247389 */ /* 0x0002a40000040022 */
[----:B-12---:R-:W-:Y:S05]  /*36f0*/  ENDCOLLECTIVE ;  /* 0x000000000000791b */ /* 0x006fea0003800000 */
.L_x_64:
        /* <DEDUP_REMOVED lines=8> */
.L_x_65:
[----:B------:R-:W-:-:S05]  /*3780*/  MOV R35, R36 ;  /* 0x0000002400237202 */ /* 0x000fca0000000f00 */
[----:B------:R-:W-:Y:S01]  /*3790*/  FADD R9, R9, R35 ;  /* 0x0000002309097221 */ /* 0x000fe20000000000 */
[----:B------:R-:W-:-:S03]  /*37a0*/  MOV R35, 0x4 ;  /* 0x0000000400237802 */ /* 0x000fc60000000f00 */
[----:B------:R-:W-:-:S07]  /*37b0*/  IMAD.MOV.U32 R37, RZ, RZ, R9 ;  /* 0x000000ffff257224 */ /* 0x000fce00078e0009 */
[----:B------:R-:W-:Y:S05]  /*37c0*/  WARPSYNC.COLLECTIVE R33, `(.L_x_66) ;  /* 0x0000000021087348 */ /* 0x000fea0003c00000 */
[----:B------:R1:W2:Y:S02]  /*37d0*/  SHFL.BFLY P2, R36, R37, R35, R34 ;  /* 0x0c00002325247389 */ /* 0x0002a40000040022 */
[----:B-12---:R-:W-:Y:S05]  /*37e0*/  ENDCOLLECTIVE ;  /* 0x000000000000791b */ /* 0x006fea0003800000 */
.L_x_66:
[----:B------:R-:W-:-:S05]  /*37f0*/  MOV R35, R36 ;  /* 0x0000002400237202 */ /* 0x000fca0000000f00 */
[----:B------:R-:W-:Y:S01]  /*3800*/  FADD R9, R9, R35 ;  /* 0x0000002309097221 */ /* 0x000fe20000000000 */
[----:B------:R-:W-:-:S03]  /*3810*/  MOV R35, 0x2 ;  /* 0x0000000200237802 */ /* 0x000fc60000000f00 */
[----:B------:R-:W-:-:S07]  /*3820*/  IMAD.MOV.U32 R37, RZ, RZ, R9 ;  /* 0x000000ffff257224 */ /* 0x000fce00078e0009 */
[----:B------:R-:W-:Y:S05]  /*3830*/  WARPSYNC.COLLECTIVE R33, `(.L_x_67) ;  /* 0x0000000021087348 */ /* 0x000fea0003c00000 */
[----:B------:R1:W2:Y:S02]  /*3840*/  SHFL.BFLY P2, R36, R37, R35, R34 ;  /* 0x0c00002325247389 */ /* 0x0002a40000040022 */
[----:B-12---:R-:W-:Y:S05]  /*3850*/  ENDCOLLECTIVE ;  /* 0x000000000000791b */ /* 0x006fea0003800000 */
.L_x_67:
        /* <DEDUP_REMOVED lines=8> */
.L_x_68:
[----:B------:R-:W-:Y:S02]  /*38e0*/  MOV R37, R10 ;  /* 0x0000000a00257202 */ /* 0x000fe40000000f00 */
[----:B------:R-:W-:Y:S01]  /*38f0*/  MOV R35, 0x10 ;  /* 0x0000001000237802 */ /* 0x000fe20000000f00 */
[----:B------:R-:W-:-:S04]  /*3900*/  IMAD.MOV.U32 R34, RZ, RZ, R36 ;  /* 0x000000ffff227224 */ /* 0x000fc800078e0024 */
[----:B------:R-:W-:Y:S01]  /*3910*/  FADD R9, R9, R34 ;  /* 0x0000002209097221 */ /* 0x000fe20000000000 */
[----:B------:R-:W-:-:S07]  /*3920*/  IMAD.MOV.U32 R34, RZ, RZ, 0x1f ;  /* 0x0000001fff227424 */ /* 0x000fce00078e00ff */
[----:B------:R-:W-:Y:S05]  /*3930*/  WARPSYNC.COLLECTIVE R33, `(.L_x_69) ;  /* 0x0000000021087348 */ /* 0x000fea0003c00000 */
[----:B------:R1:W2:Y:S02]  /*3940*/  SHFL.BFLY P2, R36, R37, R35, R34 ;  /* 0x0c00002325247389 */ /* 0x0002a40000040022 */
[----:B-12---:R-:W-:Y:S05]  /*3950*/  ENDCOLLECTIVE ;  /* 0x000000000000791b */ /* 0x006fea0003800000 */
.L_x_69:
[----:B------:R-:W-:-:S05]  /*3960*/  MOV R35, R36 ;  /* 0x0000002400237202 */ /* 0x000fca0000000f00 */
[----:B------:R-:W-:Y:S01]  /*3970*/  FADD R10, R35, R10 ;  /* 0x0000000a230a7221 */ /* 0x000fe20000000000 */
[----:B------:R-:W-:-:S04]  /*3980*/  IMAD.MOV.U32 R35, RZ, RZ, 0x8 ;  /* 0x00000008ff237424 */ /* 0x000fc800078e00ff */
[----:B------:R-:W-:-:S07]  /*3990*/  MOV R37, R10 ;  /* 0x0000000a00257202 */ /* 0x000fce0000000f00 */
[----:B------:R-:W-:Y:S05]  /*39a0*/  WARPSYNC.COLLECTIVE R33, `(.L_x_70) ;  /* 0x0000000021087348 */ /* 0x000fea0003c00000 */
[----:B------:R1:W2:Y:S02]  /*39b0*/  SHFL.BFLY P2, R36, R37, R35, R34 ;  /* 0x0c00002325247389 */ /* 0x0002a40000040022 */
[----:B-12---:R-:W-:Y:S05]  /*39c0*/  ENDCOLLECTIVE ;  /* 0x000000000000791b */ /* 0x006fea0003800000 */
.L_x_70:
        /* <DEDUP_REMOVED lines=8> */
.L_x_71:
        /* <DEDUP_REMOVED lines=8> */
.L_x_72:
[----:B------:R-:W-:-:S04]  /*3ad0*/  IMAD.MOV.U32 R35, RZ, RZ, R36 ;  /* 0x000000ffff237224 */ /* 0x000fc800078e0024 */
[----:B------:R-:W-:Y:S01]  /*3ae0*/  FADD R10, R10, R35 ;  /* 0x000000230a0a7221 */ /* 0x000fe20000000000 */
[----:B------:R-:W-:-:S04]  /*3af0*/  MOV R35, 0x1 ;  /* 0x0000000100237802 */ /* 0x000fc80000000f00 */
[----:B------:R-:W-:-:S07]  /*3b00*/  MOV R37, R10 ;  /* 0x0000000a00257202 */ /* 0x000fce0000000f00 */
[----:B------:R-:W-:Y:S05]  /*3b10*/  WARPSYNC.COLLECTIVE R33, `(.L_x_73) ;  /* 0x0000000021087348 */ /* 0x000fea0003c00000 */
[----:B------:R1:W2:Y:S02]  /*3b20*/  SHFL.BFLY P2, R36, R37, R35, R34 ;  /* 0x0c00002325247389 */ /* 0x0002a40000040022 */
[----:B-12---:R-:W-:Y:S05]  /*3b30*/  ENDCOLLECTIVE ;  /* 0x000000000000791b */ /* 0x006fea0003800000 */
.L_x_73:
[----:B------:R-:W-:Y:S01]  /*3b40*/  MOV R37, R11 ;  /* 0x0000000b00257202 */ /* 0x000fe20000000f00 */
[----:B------:R-:W-:-:S04]  /*3b50*/  IMAD.MOV.U32 R35, RZ, RZ, R36 ;  /* 0x000000ffff237224 */ /* 0x000fc800078e0024 */
[----:B------:R-:W-:Y:S01]  /*3b60*/  FADD R10, R10, R35 ;  /* 0x000000230a0a7221 */ /* 0x000fe20000000000 */
[----:B------:R-:W-:-:S07]  /*3b70*/  MOV R35, 0x10 ;  /* 0x0000001000237802 */ /* 0x000fce0000000f00 */
[----:B------:R-:W-:Y:S05]  /*3b80*/  WARPSYNC.COLLECTIVE R33, `(.L_x_74) ;  /* 0x0000000021087348 */ /* 0x000fea0003c00000 */
[----:B------:R1:W2:Y:S02]  /*3b90*/  SHFL.BFLY P2, R36, R37, R35, R34 ;  /* 0x0c00002325247389 */ /* 0x0002a40000040022 */
[----:B-12---:R-:W-:Y:S05]  /*3ba0*/  ENDCOLLECTIVE ;  /* 0x000000000000791b */ /* 0x006fea0003800000 */
.L_x_74:
        /* <DEDUP_REMOVED lines=8> */
.L_x_75:
[----:B------:R-:W-:-:S05]  /*3c30*/  MOV R35, R36 ;  /* 0x0000002400237202 */ /* 0x000fca0000000f00 */
[----:B------:R-:W-:Y:S01]  /*3c40*/  FADD R11, R11, R35 ;  /* 0x000000230b0b7221 */ /* 0x000fe20000000000 */
[----:B------:R-:W-:-:S04]  /*3c50*/  IMAD.MOV.U32 R35, RZ, RZ, 0x4 ;  /* 0x00000004ff237424 */ /* 0x000fc800078e00ff */
[----:B------:R-:W-:-:S07]  /*3c60*/  MOV R37, R11 ;  /* 0x0000000b00257202 */ /* 0x000fce0000000f00 */
[----:B------:R-:W-:Y:S05]  /*3c70*/  WARPSYNC.COLLECTIVE R33, `(.L_x_76) ;  /* 0x0000000021087348 */ /* 0x000fea0003c00000 */
[----:B------:R1:W2:Y:S02]  /*3c80*/  SHFL.BFLY P2, R36, R37, R35, R34 ;  /* 0x0c00002325247389 */ /* 0x0002a40000040022 */
[----:B-12---:R-:W-:Y:S05]  /*3c90*/  ENDCOLLECTIVE ;  /* 0x000000000000791b */ /* 0x006fea0003800000 */
.L_x_76:
        /* <DEDUP_REMOVED lines=8> */
.L_x_77:
        /* <DEDUP_REMOVED lines=8> */
.L_x_78:
[----:B------:R-:W-:Y:S02]  /*3da0*/  MOV R37, R12 ;  /* 0x0000000c00257202 */ /* 0x000fe40000000f00 */
[----:B------:R-:W-:Y:S01]  /*3db0*/  MOV R35, 0x10 ;  /* 0x0000001000237802 */ /* 0x000fe20000000f00 */
[----:B------:R-:W-:-:S04]  /*3dc0*/  IMAD.MOV.U32 R33, RZ, RZ, R36 ;  /* 0x000000ffff217224 */ /* 0x000fc800078e0024 */
[----:B------:R-:W-:Y:S01]  /*3dd0*/  FADD R11, R11, R33 ;  /* 0x000000210b0b7221 */ /* 0x000fe20000000000 */
[----:B------:R-:W-:-:S07]  /*3de0*/  IMAD.MOV.U32 R33, RZ, RZ, -0x1 ;  /* 0xffffffffff217424 */ /* 0x000fce00078e00ff */
[----:B------:R-:W-:Y:S05]  /*3df0*/  WARPSYNC.COLLECTIVE R33, `(.L_x_79) ;  /* 0x0000000021087348 */ /* 0x000fea0003c00000 */
[----:B------:R1:W2:Y:S02]  /*3e00*/  SHFL.BFLY P2, R36, R37, R35, R34 ;  /* 0x0c00002325247389 */ /* 0x0002a40000040022 */
[----:B-12---:R-:W-:Y:S05]  /*3e10*/  ENDCOLLECTIVE ;  /* 0x000000000000791b */ /* 0x006fea0003800000 */
.L_x_79:
        /* <DEDUP_REMOVED lines=8> */
.L_x_80:
        /* <DEDUP_REMOVED lines=8> */
.L_x_81:
[----:B------:R-:W-:Y:S01]  /*3f20*/  MOV R35, 0x2 ;  /* 0x0000000200237802 */ /* 0x000fe20000000f00 */
[----:B------:R-:W-:-:S04]  /*3f30*/  IMAD.MOV.U32 R33, RZ, RZ, R36 ;  /* 0x000000ffff217224 */ /* 0x000fc800078e0024 */
[----:B------:R-:W-:Y:S01]  /*3f40*/  FADD R12, R12, R33 ;  /* 0x000000210c0c7221 */ /* 0x000fe20000000000 */
[----:B------:R-:W-:-:S04]  /*3f50*/  IMAD.MOV.U32 R33, RZ, RZ, -0x1 ;  /* 0xffffffffff217424 */ /* 0x000fc800078e00ff */
[----:B------:R-:W-:-:S07]  /*3f60*/  MOV R37, R12 ;  /* 0x0000000c00257202 */ /* 0x000fce0000000f00 */
[----:B------:R-:W-:Y:S05]  /*3f70*/  WARPSYNC.COLLECTIVE R33, `(.L_x_82) ;  /* 0x0000000021087348 */ /* 0x000fea0003c00000 */
[----:B------:R1:W2:Y:S02]  /*3f80*/  SHFL.BFLY P2, R36, R37, R35, R34 ;  /* 0x0c00002325247389 */ /* 0x0002a40000040022 */
[----:B-12---:R-:W-:Y:S05]  /*3f90*/  ENDCOLLECTIVE ;  /* 0x000000000000791b */ /* 0x006fea0003800000 */
.L_x_82:
[----:B------:R-:W-:-:S05]  /*3fa0*/  MOV R35, R36 ;  /* 0x0000002400237202 */ /* 0x000fca0000000f00 */
[----:B------:R-:W-:Y:S01]  /*3fb0*/  FADD R12, R12, R35 ;  /* 0x000000230c0c7221 */ /* 0x000fe20000000000 */
[----:B------:R-:W-:-:S04]  /*3fc0*/  IMAD.MOV.U32 R35, RZ, RZ, 0x1 ;  /* 0x00000001ff237424 */ /* 0x000fc800078e00ff */
[----:B------:R-:W-:-:S07]  /*3fd0*/  MOV R37, R12 ;  /* 0x0000000c00257202 */ /* 0x000fce0000000f00 */
[----:B------:R-:W-:Y:S05]  /*3fe0*/  WARPSYNC.COLLECTIVE R33, `(.L_x_83) ;  /* 0x0000000021087348 */ /* 0x000fea0003c00000 */
[----:B------:R1:W2:Y:S02]  /*3ff0*/  SHFL.BFLY P2, R36, R37, R35, R34 ;  /* 0x0c00002325247389 */ /* 0x0002a40000040022 */
[----:B-12---:R-:W-:Y:S05]  /*4000*/  ENDCOLLECTIVE ;  /* 0x000000000000791b */ /* 0x006fea0003800000 */
.L_x_83:
[----:B------:R-:W-:Y:S02]  /*4010*/  MOV R37, R13 ;  /* 0x0000000d00257202 */ /* 0x000fe40000000f00 */
[----:B------:R-:W-:-:S05]  /*4020*/  MOV R35, R36 ;  /* 0x0000002400237202 */ /* 0x000fca0000000f00 */
[----:B------:R-:W-:Y:S01]  /*4030*/  FADD R12, R12, R35 ;  /* 0x000000230c0c7221 */ /* 0x000fe20000000000 */
[----:B------:R-:W-:-:S07]  /*4040*/  IMAD.MOV.U32 R35, RZ, RZ, 0x10 ;  /* 0x00000010ff237424 */ /* 0x000fce00078e00ff */
[----:B------:R-:W-:Y:S05]  /*4050*/  WARPSYNC.COLLECTIVE R33, `(.L_x_84) ;  /* 0x0000000021087348 */ /* 0x000fea0003c00000 */
[----:B------:R1:W2:Y:S02]  /*4060*/  SHFL.BFLY P2, R36, R37, R35, R34 ;  /* 0x0c00002325247389 */ /* 0x0002a40000040022 */
[----:B-12---:R-:W-:Y:S05]  /*4070*/  ENDCOLLECTIVE ;  /* 0x000000000000791b */ /* 0x006fea0003800000 */
.L_x_84:
        /* <DEDUP_REMOVED lines=8> */
.L_x_85:
[----:B------:R-:W-:-:S05]  /*4100*/  MOV R35, R36 ;  /* 0x0000002400237202 */ /* 0x000fca0000000f00 */
[----:B------:R-:W-:Y:S01]  /*4110*/  FADD R13, R13, R35 ;  /* 0x000000230d0d7221 */ /* 0x000fe20000000000 */
[----:B------:R-:W-:-:S03]  /*4120*/  MOV R35, 0x4 ;  /* 0x0000000400237802 */ /* 0x000fc60000000f00 */
[----:B------:R-:W-:-:S07]  /*4130*/  IMAD.MOV.U32 R37, RZ, RZ, R13 ;  /* 0x000000ffff257224 */ /* 0x000fce00078e000d */
[----:B------:R-:W-:Y:S05]  /*4140*/  WARPSYNC.COLLECTIVE R33, `(.L_x_86) ;  /* 0x0000000021087348 */ /* 0x000fea0003c00000 */
[----:B------:R1:W2:Y:S02]  /*4150*/  SHFL.BFLY P2, R36, R37, R35, R34 ;  /* 0x0c00002325247389 */ /* 0x0002a40000040022 */
[----:B-12---:R-:W-:Y:S05]  /*4160*/  ENDCOLLECTIVE ;  /* 0x000000000000791b */ /* 0x006fea0003800000 */
.L_x_86:
        /* <DEDUP_REMOVED lines=8> */
.L_x_87:
        /* <DEDUP_REMOVED lines=8> */
.L_x_88:
[----:B------:R-:W-:Y:S01]  /*4270*/  MOV R37, R14 ;  /* 0x0000000e00257202 */ /* 0x000fe20000000f00 */
[----:B------:R-:W-:Y:S01]  /*4280*/  IMAD.MOV.U32 R35, RZ, RZ, 0x10 ;  /* 0x00000010ff237424 */ /* 0x000fe200078e00ff */
[----:B------:R-:W-:-:S05]  /*4290*/  MOV R34, R36 ;  /* 0x0000002400227202 */ /* 0x000fca0000000f00 */
[----:B------:R-:W-:Y:S01]  /*42a0*/  FADD R13, R13, R34 ;  /* 0x000000220d0d7221 */ /* 0x000fe20000000000 */
[----:B------:R-:W-:-:S07]  /*42b0*/  MOV R34, 0x1f ;  /* 0x0000001f00227802 */ /* 0x000fce0000000f00 */
[----:B------:R-:W-:Y:S05]  /*42c0*/  WARPSYNC.COLLECTIVE R33, `(.L_x_89) ;  /* 0x0000000021087348 */ /* 0x000fea0003c00000 */
[----:B------:R1:W2:Y:S02]  /*42d0*/  SHFL.BFLY P2, R36, R37, R35, R34 ;  /* 0x0c00002325247389 */ /* 0x0002a40000040022 */
[----:B-12---:R-:W-:Y:S05]  /*42e0*/  ENDCOLLECTIVE ;  /* 0x000000000000791b */ /* 0x006fea0003800000 */
.L_x_89:
        /* <DEDUP_REMOVED lines=8> */
.L_x_90:
        /* <DEDUP_REMOVED lines=8> */
.L_x_91:
[----:B------:R-:W-:-:S05]  /*43f0*/  MOV R35, R36 ;  /* 0x0000002400237202 */ /* 0x000fca0000000f00 */
[----:B------:R-:W-:Y:S01]  /*4400*/  FADD R14, R14, R35 ;  /* 0x000000230e0e7221 */ /* 0x000fe20000000000 */
[----:B------:R-:W-:-:S04]  /*4410*/  IMAD.MOV.U32 R35, RZ, RZ, 0x2 ;  /* 0x00000002ff237424 */ /* 0x000fc800078e00ff */
[----:B------:R-:W-:-:S07]  /*4420*/  MOV R37, R14 ;  /* 0x0000000e00257202 */ /* 0x000fce0000000f00 */
[----:B------:R-:W-:Y:S05]  /*4430*/  WARPSYNC.COLLECTIVE R33, `(.L_x_92) ;  /* 0x0000000021087348 */ /* 0x000fea0003c00000 */
[----:B------:R1:W2:Y:S02]  /*4440*/  SHFL.BFLY P2, R36, R37, R35, R34 ;  /* 0x0c00002325247389 */ /* 0x0002a40000040022 */
[----:B-12---:R-:W-:Y:S05]  /*4450*/  ENDCOLLECTIVE ;  /* 0x000000000000791b */ /* 0x006fea0003800000 */
.L_x_92:
[----:B------:R-:W-:-:S05]  /*4460*/  MOV R35, R36 ;  /* 0x0000002400237202 */ /* 0x000fca0000000f00 */
[----:B------:R-:W-:Y:S01]  /*4470*/  FADD R14, R14, R35 ;  /* 0x000000230e0e7221 */ /* 0x000fe20000000000 */
[----:B------:R-:W-:-:S04]  /*4480*/  IMAD.MOV.U32 R35, RZ, RZ, 0x1 ;  /* 0x00000001ff237424 */ /* 0x000fc800078e00ff */
[----:B------:R-:W-:-:S07]  /*4490*/  MOV R37, R14 ;  /* 0x0000000e00257202 */ /* 0x000fce0000000f00 */
[----:B------:R-:W-:Y:S05]  /*44a0*/  WARPSYNC.COLLECTIVE R33, `(.L_x_93) ;  /* 0x0000000021087348 */ /* 0x000fea0003c00000 */
[----:B------:R1:W2:Y:S02]  /*44b0*/  SHFL.BFLY P2, R36, R37, R35, R34 ;  /* 0x0c00002325247389 */ /* 0x0002a40000040022 */
[----:B-12---:R-:W-:Y:S05]  /*44c0*/  ENDCOLLECTIVE ;  /* 0x000000000000791b */ /* 0x006fea0003800000 */
.L_x_93:
[----:B------:R-:W-:Y:S02]  /*44d0*/  MOV R37, R15 ;  /* 0x0000000f00257202 */ /* 0x000fe40000000f00 */
[----:B------:R-:W-:-:S05]  /*44e0*/  MOV R35, R36 ;  /* 0x0000002400237202 */ /* 0x000fca0000000f00 */
[----:B------:R-:W-:Y:S01]  /*44f0*/  FADD R14, R14, R35 ;  /* 0x000000230e0e7221 */ /* 0x000fe20000000000 */
[----:B------:R-:W-:-:S07]  /*4500*/  IMAD.MOV.U32 R35, RZ, RZ, 0x10 ;  /* 0x00000010ff237424 */ /* 0x000fce00078e00ff */
[----:B------:R-:W-:Y:S05]  /*4510*/  WARPSYNC.COLLECTIVE R33, `(.L_x_94) ;  /* 0x0000000021087348 */ /* 0x000fea0003c00000 */
[----:B------:R1:W2:Y:S02]  /*4520*/  SHFL.BFLY P2, R36, R37, R35, R34 ;  /* 0x0c00002325247389 */ /* 0x0002a40000040022 */
[----:B-12---:R-:W-:Y:S05]  /*4530*/  ENDCOLLECTIVE ;  /* 0x000000000000791b */ /* 0x006fea0003800000 */
.L_x_94:
        /* <DEDUP_REMOVED lines=8> */
.L_x_95:
[----:B------:R-:W-:-:S05]  /*45c0*/  MOV R35, R36 ;  /* 0x0000002400237202 */ /* 0x000fca0000000f00 */
[----:B------:R-:W-:Y:S01]  /*45d0*/  FADD R15, R15, R35 ;  /* 0x000000230f0f7221 */ /* 0x000fe20000000000 */
[----:B------:R-:W-:-:S03]  /*45e0*/  MOV R35, 0x4 ;  /* 0x0000000400237802 */ /* 0x000fc60000000f00 */
[----:B------:R-:W-:-:S07]  /*45f0*/  IMAD.MOV.U32 R37, RZ, RZ, R15 ;  /* 0x000000ffff257224 */ /* 0x000fce00078e000f */
[----:B------:R-:W-:Y:S05]  /*4600*/  WARPSYNC.COLLECTIVE R33, `(.L_x_96) ;  /* 0x0000000021087348 */ /* 0x000fea0003c00000 */
[----:B------:R1:W2:Y:S02]  /*4610*/  SHFL.BFLY P2, R36, R37, R35, R34 ;  /* 0x0c00002325247389 */ /* 0x0002a40000040022 */
[----:B-12---:R-:W-:Y:S05]  /*4620*/  ENDCOLLECTIVE ;  /* 0x000000000000791b */ /* 0x006fea0003800000 */
.L_x_96:
        /* <DEDUP_REMOVED lines=8> */
.L_x_97:
        /* <DEDUP_REMOVED lines=8> */
.L_x_98:
        /* <DEDUP_REMOVED lines=8> */
.L_x_99:
        /* <DEDUP_REMOVED lines=8> */
.L_x_100:
        /* <DEDUP_REMOVED lines=8> */
.L_x_101:
        /* <DEDUP_REMOVED lines=8> */
.L_x_102:
[----:B------:R-:W-:-:S05]  /*4930*/  MOV R35, R36 ;  /* 0x0000002400237202 */ /* 0x000fca0000000f00 */
[----:B------:R-:W-:Y:S01]  /*4940*/  FADD R16, R16, R35 ;  /* 0x0000002310107221 */ /* 0x000fe20000000000 */
[----:B------:R-:W-:-:S03]  /*4950*/  MOV R35, 0x1 ;  /* 0x0000000100237802 */ /* 0x000fc60000000f00 */
[----:B------:R-:W-:-:S07]  /*4960*/  IMAD.MOV.U32 R37, RZ, RZ, R16 ;  /* 0x000000ffff257224 */ /* 0x000fce00078e0010 */
[----:B------:R-:W-:Y:S05]  /*4970*/  WARPSYNC.COLLECTIVE R33, `(.L_x_103) ;  /* 0x0000000021087348 */ /* 0x000fea0003c00000 */
[----:B------:R1:W2:Y:S02]  /*4980*/  SHFL.BFLY P2, R36, R37, R35, R34 ;  /* 0x0c00002325247389 */ /* 0x0002a40000040022 */
[----:B-12---:R-:W-:Y:S05]  /*4990*/  ENDCOLLECTIVE ;  /* 0x000000000000791b */ /* 0x006fea0003800000 */
.L_x_103:
[----:B------:R-:W-:Y:S01]  /*49a0*/  IMAD.MOV.U32 R37, RZ, RZ, R17 ;  /* 0x000000ffff257224 */ /* 0x000fe200078e0011 */
[----:B------:R-:W-:Y:S02]  /*49b0*/  MOV R35, 0x10 ;  /* 0x0000001000237802 */ /* 0x000fe40000000f00 */
[----:B------:R-:W-:-:S05]  /*49c0*/  MOV R34, R36 ;  /* 0x0000002400227202 */ /* 0x000fca0000000f00 */
[----:B------:R-:W-:Y:S01]  /*49d0*/  FADD R16, R16, R34 ;  /* 0x0000002210107221 */ /* 0x000fe20000000000 */
[----:B------:R-:W-:-:S07]  /*49e0*/  MOV R34, 0x1f ;  /* 0x0000001f00227802 */ /* 0x000fce0000000f00 */
[----:B------:R-:W-:Y:S05]  /*49f0*/  WARPSYNC.COLLECTIVE R33, `(.L_x_104) ;  /* 0x0000000021087348 */ /* 0x000fea0003c00000 */
[----:B------:R1:W2:Y:S02]  /*4a00*/  SHFL.BFLY P2, R36, R37, R35, R34 ;  /* 0x0c00002325247389 */ /* 0x0002a40000040022 */
[----:B-12---:R-:W-:Y:S05]  /*4a10*/  ENDCOLLECTIVE ;  /* 0x000000000000791b */ /* 0x006fea0003800000 */
.L_x_104:
        /* <DEDUP_REMOVED lines=8> */
.L_x_105:
        /* <DEDUP_REMOVED lines=8> */
.L_x_106:
        /* <DEDUP_REMOVED lines=8> */
.L_x_107:
        /* <DEDUP_REMOVED lines=8> */
.L_x_108:
        /* <DEDUP_REMOVED lines=8> */
.L_x_109:
        /* <DEDUP_REMOVED lines=8> */
.L_x_110:
[----:B------:R-:W-:-:S05]  /*4d20*/  MOV R35, R36 ;  /* 0x0000002400237202 */ /* 0x000fca0000000f00 */
[----:B------:R-:W-:Y:S01]  /*4d30*/  FADD R18, R18, R35 ;  /* 0x0000002312127221 */ /* 0x000fe20000000000 */
[----:B------:R-:W-:-:S04]  /*4d40*/  IMAD.MOV.U32 R35, RZ, RZ, 0x4 ;  /* 0x00000004ff237424 */ /* 0x000fc800078e00ff */
[----:B------:R-:W-:-:S07]  /*4d50*/  MOV R37, R18 ;  /* 0x0000001200257202 */ /* 0x000fce0000000f00 */
[----:B------:R-:W-:Y:S05]  /*4d60*/  WARPSYNC.COLLECTIVE R33, `(.L_x_111) ;  /* 0x0000000021087348 */ /* 0x000fea0003c00000 */
[----:B------:R1:W2:Y:S02]  /*4d70*/  SHFL.BFLY P2, R36, R37, R35, R34 ;  /* 0x0c00002325247389 */ /* 0x0002a40000040022 */
[----:B-12---:R-:W-:Y:S05]  /*4d80*/  ENDCOLLECTIVE ;  /* 0x000000000000791b */ /* 0x006fea0003800000 */
.L_x_111:
[----:B------:R-:W-:-:S05]  /*4d90*/  MOV R35, R36 ;  /* 0x0000002400237202 */ /* 0x000fca0000000f00 */
[----:B------:R-:W-:Y:S01]  /*4da0*/  FADD R18, R18, R35 ;  /* 0x0000002312127221 */ /* 0x000fe20000000000 */
[----:B------:R-:W-:-:S04]  /*4db0*/  MOV R35, 0x2 ;  /* 0x0000000200237802 */ /* 0x000fc80000000f00 */
[----:B------:R-:W-:-:S07]  /*4dc0*/  MOV R37, R18 ;  /* 0x0000001200257202 */ /* 0x000fce0000000f00 */
[----:B------:R-:W-:Y:S05]  /*4dd0*/  WARPSYNC.COLLECTIVE R33, `(.L_x_112) ;  /* 0x0000000021087348 */ /* 0x000fea0003c00000 */
[----:B------:R1:W2:Y:S02]  /*4de0*/  SHFL.BFLY P2, R36, R37, R35, R34 ;  /* 0x0c00002325247389 */ /* 0x0002a40000040022 */
[----:B-12---:R-:W-:Y:S05]  /*4df0*/  ENDCOLLECTIVE ;  /* 0x000000000000791b */ /* 0x006fea0003800000 */
.L_x_112:
[----:B------:R-:W-:-:S04]  /*4e00*/  IMAD.MOV.U32 R35, RZ, RZ, R36 ;  /* 0x000000ffff237224 */ /* 0x000fc800078e0024 */
[----:B------:R-:W-:Y:S01]  /*4e10*/  FADD R18, R18, R35 ;  /* 0x0000002312127221 */ /* 0x000fe20000000000 */
[----:B------:R-:W-:-:S04]  /*4e20*/  MOV R35, 0x1 ;  /* 0x0000000100237802 */ /* 0x000fc80000000f00 */
[----:B------:R-:W-:-:S07]  /*4e30*/  MOV R37, R18 ;  /* 0x0000001200257202 */ /* 0x000fce0000000f00 */
[----:B------:R-:W-:Y:S05]  /*4e40*/  WARPSYNC.COLLECTIVE R33, `(.L_x_113) ;  /* 0x0000000021087348 */ /* 0x000fea0003c00000 */
[----:B------:R1:W2:Y:S02]  /*4e50*/  SHFL.BFLY P2, R36, R37, R35, R34 ;  /* 0x0c00002325247389 */ /* 0x0002a40000040022 */
[----:B-12---:R-:W-:Y:S05]  /*4e60*/  ENDCOLLECTIVE ;  /* 0x000000000000791b */ /* 0x006fea0003800000 */
.L_x_113:
        /* <DEDUP_REMOVED lines=8> */
.L_x_114:
        /* <DEDUP_REMOVED lines=8> */
.L_x_115:
[----:B------:R-:W-:-:S05]  /*4f70*/  MOV R35, R36 ;  /* 0x0000002400237202 */ /* 0x000fca0000000f00 */
[----:B------:R-:W-:Y:S01]  /*4f80*/  FADD R19, R19, R35 ;  /* 0x0000002313137221 */ /* 0x000fe20000000000 */
[----:B------:R-:W-:-:S03]  /*4f90*/  MOV R35, 0x4 ;  /* 0x0000000400237802 */ /* 0x000fc60000000f00 */
[----:B------:R-:W-:-:S07]  /*4fa0*/  IMAD.MOV.U32 R37, RZ, RZ, R19 ;  /* 0x000000ffff257224 */ /* 0x000fce00078e0013 */
[----:B------:R-:W-:Y:S05]  /*4fb0*/  WARPSYNC.COLLECTIVE R33, `(.L_x_116) ;  /* 0x0000000021087348 */ /* 0x000fea0003c00000 */
[----:B------:R1:W2:Y:S02]  /*4fc0*/  SHFL.BFLY P2, R36, R37, R35, R34 ;  /* 0x0c00002325247389 */ /* 0x0002a40000040022 */
[----:B-12---:R-:W-:Y:S05]  /*4fd0*/  ENDCOLLECTIVE ;  /* 0x000000000000791b */ /* 0x006fea0003800000 */
.L_x_116:
        /* <DEDUP_REMOVED lines=8> */
.L_x_117:
        /* <DEDUP_REMOVED lines=8> */
.L_x_118:
        /* <DEDUP_REMOVED lines=8> */
.L_x_119:
        /* <DEDUP_REMOVED lines=8> */
.L_x_120:
        /* <DEDUP_REMOVED lines=8> */
.L_x_121:
        /* <DEDUP_REMOVED lines=8> */
.L_x_122:
[----:B------:R-:W-:-:S05]  /*52e0*/  MOV R35, R36 ;  /* 0x0000002400237202 */ /* 0x000fca0000000f00 */
[----:B------:R-:W-:Y:S01]  /*52f0*/  FADD R20, R20, R35 ;  /* 0x0000002314147221 */ /* 0x000fe20000000000 */
[----:B------:R-:W-:-:S04]  /*5300*/  IMAD.MOV.U32 R35, RZ, RZ, 0x1 ;  /* 0x00000001ff237424 */ /* 0x000fc800078e00ff */
[----:B------:R-:W-:-:S07]  /*5310*/  MOV R37, R20 ;  /* 0x0000001400257202 */ /* 0x000fce0000000f00 */
[----:B------:R-:W-:Y:S05]  /*5320*/  WARPSYNC.COLLECTIVE R33, `(.L_x_123) ;  /* 0x0000000021087348 */ /* 0x000fea0003c00000 */
[----:B------:R1:W2:Y:S02]  /*5330*/  SHFL.BFLY P2, R36, R37, R35, R34 ;  /* 0x0c00002325247389 */ /* 0x0002a40000040022 */
[----:B-12---:R-:W-:Y:S05]  /*5340*/  ENDCOLLECTIVE ;  /* 0x000000000000791b */ /* 0x006fea0003800000 */
.L_x_123:
[----:B------:R-:W-:Y:S02]  /*5350*/  MOV R37, R21 ;  /* 0x0000001500257202 */ /* 0x000fe40000000f00 */
[----:B------:R-:W-:Y:S02]  /*5360*/  MOV R35, 0x10 ;  /* 0x0000001000237802 */ /* 0x000fe40000000f00 */
[----:B------:R-:W-:-:S05]  /*5370*/  MOV R34, R36 ;  /* 0x0000002400227202 */ /* 0x000fca0000000f00 */
[----:B------:R-:W-:Y:S01]  /*5380*/  FADD R20, R20, R34 ;  /* 0x0000002214147221 */ /* 0x000fe20000000000 */
[----:B------:R-:W-:-:S07]  /*5390*/  IMAD.MOV.U32 R34, RZ, RZ, 0x1f ;  /* 0x0000001fff227424 */ /* 0x000fce00078e00ff */
[----:B------:R-:W-:Y:S05]  /*53a0*/  WARPSYNC.COLLECTIVE R33, `(.L_x_124) ;  /* 0x0000000021087348 */ /* 0x000fea0003c00000 */
[----:B------:R1:W2:Y:S02]  /*53b0*/  SHFL.BFLY P2, R36, R37, R35, R34 ;  /* 0x0c00002325247389 */ /* 0x0002a40000040022 */
[----:B-12---:R-:W-:Y:S05]  /*53c0*/  ENDCOLLECTIVE ;  /* 0x000000000000791b */ /* 0x006fea0003800000 */
.L_x_124:
[----:B------:R-:W-:Y:S02]  /*53d0*/  MOV R35, 0x8 ;  /* 0x0000000800237802 */ /* 0x000fe40000000f00 */
[----:B------:R-:W-:-:S05]  /*53e0*/  MOV R34, R36 ;  /* 0x0000002400227202 */ /* 0x000fca0000000f00 */
[----:B------:R-:W-:Y:S01]  /*53f0*/  FADD R21, R34, R21 ;  /* 0x0000001522157221 */ /* 0x000fe20000000000 */
[----:B------:R-:W-:-:S04]  /*5400*/  IMAD.MOV.U32 R34, RZ, RZ, 0x1f ;  /* 0x0000001fff227424 */ /* 0x000fc800078e00ff */
[----:B------:R-:W-:-:S07]  /*5410*/  MOV R37, R21 ;  /* 0x0000001500257202 */ /* 0x000fce0000000f00 */
[----:B------:R-:W-:Y:S05]  /*5420*/  WARPSYNC.COLLECTIVE R33, `(.L_x_125) ;  /* 0x0000000021087348 */ /* 0x000fea0003c00000 */
[----:B------:R1:W2:Y:S02]  /*5430*/  SHFL.BFLY P2, R36, R37, R35, R34 ;  /* 0x0c00002325247389 */ /* 0x0002a40000040022 */
[----:B-12---:R-:W-:Y:S05]  /*5440*/  ENDCOLLECTIVE ;  /* 0x000000000000791b */ /* 0x006fea0003800000 */
.L_x_125:
        /* <DEDUP_REMOVED lines=8> */
.L_x_126:
        /* <DEDUP_REMOVED lines=8> */
.L_x_127:
[----:B------:R-:W-:Y:S02]  /*5550*/  MOV R35, 0x1 ;  /* 0x0000000100237802 */ /* 0x000fe40000000f00 */
[----:B------:R-:W-:-:S05]  /*5560*/  MOV R33, R36 ;  /* 0x0000002400217202 */ /* 0x000fca0000000f00 */
[----:B------:R-:W-:Y:S01]  /*5570*/  FADD R21, R21, R33 ;  /* 0x0000002115157221 */ /* 0x000fe20000000000 */
[----:B------:R-:W-:-:S04]  /*5580*/  IMAD.MOV.U32 R33, RZ, RZ, -0x1 ;  /* 0xffffffffff217424 */ /* 0x000fc800078e00ff */
[----:B------:R-:W-:-:S07]  /*5590*/  MOV R37, R21 ;  /* 0x0000001500257202 */ /* 0x000fce0000000f00 */
[----:B------:R-:W-:Y:S05]  /*55a0*/  WARPSYNC.COLLECTIVE R33, `(.L_x_128) ;  /* 0x0000000021087348 */ /* 0x000fea0003c00000 */
[----:B------:R1:W2:Y:S02]  /*55b0*/  SHFL.BFLY P2, R36, R37, R35, R34 ;  /* 0x0c00002325247389 */ /* 0x0002a40000040022 */
[----:B-12---:R-:W-:Y:S05]  /*55c0*/  ENDCOLLECTIVE ;  /* 0x000000000000791b */ /* 0x006fea0003800000 */
.L_x_128:
[----:B------:R-:W-:Y:S02]  /*55d0*/  MOV R37, R22 ;  /* 0x0000001600257202 */ /* 0x000fe40000000f00 */
[----:B------:R-:W-:Y:S02]  /*55e0*/  MOV R35, 0x10 ;  /* 0x0000001000237802 */ /* 0x000fe40000000f00 */
[----:B------:R-:W-:-:S05]  /*55f0*/  MOV R33, R36 ;  /* 0x0000002400217202 */ /* 0x000fca0000000f00 */
[----:B------:R-:W-:Y:S01]  /*5600*/  FADD R21, R21, R33 ;  /* 0x0000002115157221 */ /* 0x000fe20000000000 */
[----:B------:R-:W-:-:S07]  /*5610*/  IMAD.MOV.U32 R33, RZ, RZ, -0x1 ;  /* 0xffffffffff217424 */ /* 0x000fce00078e00ff */
[----:B------:R-:W-:Y:S05]  /*5620*/  WARPSYNC.COLLECTIVE R33, `(.L_x_129) ;  /* 0x0000000021087348 */ /* 0x000fea0003c00000 */
[----:B------:R1:W2:Y:S02]  /*5630*/  SHFL.BFLY P2, R36, R37, R35, R34 ;  /* 0x0c00002325247389 */ /* 0x0002a40000040022 */
[----:B-12---:R-:W-:Y:S05]  /*5640*/  ENDCOLLECTIVE ;  /* 0x000000000000791b */ /* 0x006fea0003800000 */
.L_x_129:
        /* <DEDUP_REMOVED lines=8> */
.L_x_130:
        /* <DEDUP_REMOVED lines=8> */
.L_x_131:
        /* <DEDUP_REMOVED lines=8> */
.L_x_132:
        /* <DEDUP_REMOVED lines=8> */
.L_x_133:
[----:B------:R-:W-:Y:S02]  /*5850*/  MOV R37, R32 ;  /* 0x0000002000257202 */ /* 0x000fe40000000f00 */
[----:B------:R-:W-:Y:S01]  /*5860*/  MOV R35, 0x10 ;  /* 0x0000001000237802 */ /* 0x000fe20000000f00 */
[----:B------:R-:W-:-:S07]  /*5870*/  FADD R22, R22, R36 ;  /* 0x0000002416167221 */ /* 0x000fce0000000000 */
[----:B------:R-:W-:Y:S05]  /*5880*/  WARPSYNC.COLLECTIVE R33, `(.L_x_134) ;  /* 0x0000000021087348 */ /* 0x000fea0003c00000 */
[----:B------:R1:W2:Y:S02]  /*5890*/  SHFL.BFLY P2, R36, R37, R35, R34 ;  /* 0x0c00002325247389 */ /* 0x0002a40000040022 */
[----:B-12---:R-:W-:Y:S05]  /*58a0*/  ENDCOLLECTIVE ;  /* 0x000000000000791b */ /* 0x006fea0003800000 */
.L_x_134:
        /* <DEDUP_REMOVED lines=8> */
.L_x_135:
[----:B------:R-:W-:-:S05]  /*5930*/  MOV R35, R36 ;  /* 0x0000002400237202 */ /* 0x000fca0000000f00 */
[----:B------:R-:W-:Y:S01]  /*5940*/  FADD R32, R32, R35 ;  /* 0x0000002320207221 */ /* 0x000fe20000000000 */
[----:B------:R-:W-:-:S03]  /*5950*/  MOV R35, 0x4 ;  /* 0x0000000400237802 */ /* 0x000fc60000000f00 */
[----:B------:R-:W-:-:S07]  /*5960*/  IMAD.MOV.U32 R37, RZ, RZ, R32 ;  /* 0x000000ffff257224 */ /* 0x000fce00078e0020 */
[----:B------:R-:W-:Y:S05]  /*5970*/  WARPSYNC.COLLECTIVE R33, `(.L_x_136) ;  /* 0x0000000021087348 */ /* 0x000fea0003c00000 */
[----:B------:R1:W2:Y:S02]  /*5980*/  SHFL.BFLY P2, R36, R37, R35, R34 ;  /* 0x0c00002325247389 */ /* 0x0002a40000040022 */
[----:B-12---:R-:W-:Y:S05]  /*5990*/  ENDCOLLECTIVE ;  /* 0x000000000000791b */ /* 0x006fea0003800000 */
.L_x_136:
[----:B------:R-:W-:-:S05]  /*59a0*/  MOV R35, R36 ;  /* 0x0000002400237202 */ /* 0x000fca0000000f00 */
[----:B------:R-:W-:Y:S01]  /*59b0*/  FADD R32, R32, R35 ;  /* 0x0000002320207221 */ /* 0x000fe20000000000 */
[----:B------:R-:W-:-:S04]  /*59c0*/  IMAD.MOV.U32 R35, RZ, RZ, 0x2 ;  /* 0x00000002ff237424 */ /* 0x000fc800078e00ff */
[----:B------:R-:W-:-:S07]  /*59d0*/  MOV R37, R32 ;  /* 0x0000002000257202 */ /* 0x000fce0000000f00 */
[----:B------:R-:W-:Y:S05]  /*59e0*/  WARPSYNC.COLLECTIVE R33, `(.L_x_137) ;  /* 0x0000000021087348 */ /* 0x000fea0003c00000 */
[----:B------:R1:W2:Y:S02]  /*59f0*/  SHFL.BFLY P2, R36, R37, R35, R34 ;  /* 0x0c00002325247389 */ /* 0x0002a40000040022 */
[----:B-12---:R-:W-:Y:S05]  /*5a00*/  ENDCOLLECTIVE ;  /* 0x000000000000791b */ /* 0x006fea0003800000 */
.L_x_137:
[----:B------:R-:W-:-:S05]  /*5a10*/  MOV R35, R36 ;  /* 0x0000002400237202 */ /* 0x000fca0000000f00 */
[----:B------:R-:W-:Y:S01]  /*5a20*/  FADD R32, R32, R35 ;  /* 0x0000002320207221 */ /* 0x000fe20000000000 */
[----:B------:R-:W-:-:S04]  /*5a30*/  MOV R35, 0x1 ;  /* 0x0000000100237802 */ /* 0x000fc80000000f00 */
[----:B------:R-:W-:-:S07]  /*5a40*/  MOV R37, R32 ;  /* 0x0000002000257202 */ /* 0x000fce0000000f00 */
[----:B------:R-:W-:Y:S05]  /*5a50*/  WARPSYNC.COLLECTIVE R33, `(.L_x_138) ;  /* 0x0000000021087348 */ /* 0x000fea0003c00000 */
[----:B------:R1:W2:Y:S02]  /*5a60*/  SHFL.BFLY P2, R36, R37, R35, R34 ;  /* 0x0c00002325247389 */ /* 0x0002a40000040022 */
[----:B-12---:R-:W-:Y:S05]  /*5a70*/  ENDCOLLECTIVE ;  /* 0x000000000000791b */ /* 0x006fea0003800000 */
.L_x_138:
[----:B------:R-:W-:Y:S01]  /*5a80*/  IMAD.MOV.U32 R41, RZ, RZ, R36 ;  /* 0x000000ffff297224 */ /* 0x000fe200078e0024 */
[----:B------:R-:W-:Y:S06]  /*5a90*/  BRA `(.L_x_139) ;  /* 0xffffffc000507947 */ /* 0x000fec000383ffff */
        .weak           $__internal_0_$__cuda_sm20_rcp_rn_f32_slowpath
        .type           $__internal_0_$__cuda_sm20_rcp_rn_f32_slowpath,@function
        .size           $__internal_0_$__cuda_sm20_rcp_rn_f32_slowpath,(.L_x_145 - $__internal_0_$__cuda_sm20_rcp_rn_f32_slowpath)
$__internal_0_$__cuda_sm20_rcp_rn_f32_slowpath:
[----:B------:R-:W-:Y:S01]  /*5aa0*/  SHF.L.U32 R2, R3, 0x1, RZ ;  /* 0x0000000103027819 */ /* 0x000fe200000006ff */
[----:B------:R-:W-:Y:S03]  /*5ab0*/  BSSY.RECONVERGENT B1, `(.L_x_140) ;  /* 0x0000030000017945 */ /* 0x000fe60003800200 */
[----:B------:R-:W-:-:S04]  /*5ac0*/  SHF.R.U32.HI R13, RZ, 0x18, R2 ;  /* 0x00000018ff0d7819 */ /* 0x000fc80000011602 */
[----:B------:R-:W-:-:S13]  /*5ad0*/  ISETP.NE.U32.AND P0, PT, R13, RZ, PT ;  /* 0x000000ff0d00720c */ /* 0x000fda0003f05070 */
[----:B------:R-:W-:Y:S05]  /*5ae0*/  @P0 BRA `(.L_x_141) ;  /* 0x0000000000280947 */ /* 0x000fea0003800000 */
[----:B------:R-:W-:-:S04]  /*5af0*/  SHF.L.U32 R2, R3, 0x1, RZ ;  /* 0x0000000103027819 */ /* 0x000fc800000006ff */
[----:B------:R-:W-:-:S13]  /*5b00*/  ISETP.NE.AND P0, PT, R2, RZ, PT ;  /* 0x000000ff0200720c */ /* 0x000fda0003f05270 */
[----:B------:R-:W-:Y:S01]  /*5b10*/  @P0 FFMA R10, R3, 1.84467440737095516160e+19, RZ ;  /* 0x5f800000030a0823 */ /* 0x000fe200000000ff */
[----:B------:R-:W-:Y:S08]  /*5b20*/  @!P0 MUFU.RCP R9, R3 ;  /* 0x0000000300098308 */ /* 0x000ff00000001000 */
[----:B------:R-:W1:Y:S02]  /*5b30*/  @P0 MUFU.RCP R11, R10 ;  /* 0x0000000a000b0308 */ /* 0x000e640000001000 */
[----:B-1----:R-:W-:-:S04]  /*5b40*/  @P0 FFMA R2, R10, R11, -1 ;  /* 0xbf8000000a020423 */ /* 0x002fc8000000000b */
[----:B------:R-:W-:-:S04]  /*5b50*/  @P0 FADD.FTZ R2, -R2, -RZ ;  /* 0x800000ff02020221 */ /* 0x000fc80000010100 */
[----:B------:R-:W-:-:S04]  /*5b60*/  @P0 FFMA R2, R11, R2, R11 ;  /* 0x000000020b020223 */ /* 0x000fc8000000000b */
[----:B------:R-:W-:Y:S01]  /*5b70*/  @P0 FFMA R9, R2, 1.84467440737095516160e+19, RZ ;  /* 0x5f80000002090823 */ /* 0x000fe200000000ff */
[----:B------:R-:W-:Y:S06]  /*5b80*/  BRA `(.L_x_142) ;  /* 0x0000000000887947 */ /* 0x000fec0003800000 */
.L_x_141:
[----:B------:R-:W-:-:S04]  /*5b90*/  IADD3 R15, PT, PT, R13, -0xfd, RZ ;  /* 0xffffff030d0f7810 */ /* 0x000fc80007ffe0ff */
[----:B------:R-:W-:-:S13]  /*5ba0*/  ISETP.GT.U32.AND P0, PT, R15, 0x1, PT ;  /* 0x000000010f00780c */ /* 0x000fda0003f04070 */
[----:B------:R-:W-:Y:S05]  /*5bb0*/  @P0 BRA `(.L_x_143) ;  /* 0x0000000000780947 */ /* 0x000fea0003800000 */
[----:B------:R-:W-:Y:S01]  /*5bc0*/  LOP3.LUT R2, R3, 0x7fffff, RZ, 0xc0, !PT ;  /* 0x007fffff03027812 */ /* 0x000fe200078ec0ff */
[----:B------:R-:W-:-:S03]  /*5bd0*/  IMAD.MOV.U32 R12, RZ, RZ, 0x3 ;  /* 0x00000003ff0c7424 */ /* 0x000fc600078e00ff */
[----:B------:R-:W-:Y:S02]  /*5be0*/  LOP3.LUT R2, R2, 0x3f800000, RZ, 0xfc, !PT ;  /* 0x3f80000002027812 */ /* 0x000fe400078efcff */
[----:B------:R-:W-:Y:S02]  /*5bf0*/  SHF.L.U32 R12, R12, R15, RZ ;  /* 0x0000000f0c0c7219 */ /* 0x000fe400000006ff */
[----:B------:R-:W1:Y:S02]  /*5c00*/  MUFU.RCP R9, R2 ;  /* 0x0000000200097308 */ /* 0x000e640000001000 */
[----:B-1----:R-:W-:-:S04]  /*5c10*/  FFMA R10, R2, R9, -1 ;  /* 0xbf800000020a7423 */ /* 0x002fc80000000009 */
[----:B------:R-:W-:-:S04]  /*5c20*/  FADD.FTZ R10, -R10, -RZ ;  /* 0x800000ff0a0a7221 */ /* 0x000fc80000010100 */
[CCC-:B------:R-:W-:Y:S01]  /*5c30*/  FFMA.RM R11, R9.reuse, R10.reuse, R9.reuse ;  /* 0x0000000a090b7223 */ /* 0x1c0fe20000004009 */
[----:B------:R-:W-:-:S04]  /*5c40*/  FFMA.RP R10, R9, R10, R9 ;  /* 0x0000000a090a7223 */ /* 0x000fc80000008009 */
[C---:B------:R-:W-:Y:S02]  /*5c50*/  LOP3.LUT R9, R11.reuse, 0x7fffff, RZ, 0xc0, !PT ;  /* 0x007fffff0b097812 */ /* 0x040fe400078ec0ff */
[----:B------:R-:W-:Y:S02]  /*5c60*/  FSETP.NEU.FTZ.AND P0, PT, R11, R10, PT ;  /* 0x0000000a0b00720b */ /* 0x000fe40003f1d000 */
[----:B------:R-:W-:Y:S02]  /*5c70*/  LOP3.LUT R9, R9, 0x800000, RZ, 0xfc, !PT ;  /* 0x0080000009097812 */ /* 0x000fe400078efcff */
[----:B------:R-:W-:Y:S02]  /*5c80*/  SEL R10, RZ, 0xffffffff, !P0 ;  /* 0xffffffffff0a7807 */ /* 0x000fe40004000000 */
[----:B------:R-:W-:Y:S02]  /*5c90*/  LOP3.LUT R12, R12, R9, RZ, 0xc0, !PT ;  /* 0x000000090c0c7212 */ /* 0x000fe400078ec0ff */
[----:B------:R-:W-:-:S02]  /*5ca0*/  IADD3 R10, PT, PT, -R10, RZ, RZ ;  /* 0x000000ff0a0a7210 */ /* 0x000fc40007ffe1ff */
[-C--:B------:R-:W-:Y:S02]  /*5cb0*/  SHF.R.U32.HI R12, RZ, R15.reuse, R12 ;  /* 0x0000000fff0c7219 */ /* 0x080fe4000001160c */
[----:B------:R-:W-:Y:S02]  /*5cc0*/  LOP3.LUT P1, RZ, R10, R15, R9, 0xf8, !PT ;  /* 0x0000000f0aff7212 */ /* 0x000fe4000782f809 */
[C---:B------:R-:W-:Y:S02]  /*5cd0*/  LOP3.LUT P0, RZ, R12.reuse, 0x1, RZ, 0xc0, !PT ;  /* 0x000000010cff7812 */ /* 0x040fe4000780c0ff */
[----:B------:R-:W-:-:S04]  /*5ce0*/  LOP3.LUT P2, RZ, R12, 0x2, RZ, 0xc0, !PT ;  /* 0x000000020cff7812 */ /* 0x000fc8000784c0ff */
[----:B------:R-:W-:Y:S02]  /*5cf0*/  PLOP3.LUT P0, PT, P0, P1, P2, 0xe0, 0x0 ;  /* 0x000000000000781c */ /* 0x000fe40000703c20 */
[----:B------:R-:W-:Y:S02]  /*5d00*/  LOP3.LUT P1, RZ, R3, 0x7fffff, RZ, 0xc0, !PT ;  /* 0x007fffff03ff7812 */ /* 0x000fe4000782c0ff */
[----:B------:R-:W-:-:S04]  /*5d10*/  SEL R2, RZ, 0x1, !P0 ;  /* 0x00000001ff027807 */ /* 0x000fc80004000000 */
[----:B------:R-:W-:-:S04]  /*5d20*/  IADD3 R2, PT, PT, -R2, RZ, RZ ;  /* 0x000000ff02027210 */ /* 0x000fc80007ffe1ff */
[----:B------:R-:W-:Y:S02]  /*5d30*/  ISETP.GE.AND P0, PT, R2, RZ, PT ;  /* 0x000000ff0200720c */ /* 0x000fe40003f06270 */
[----:B------:R-:W-:-:S04]  /*5d40*/  IADD3 R2, PT, PT, R13, -0xfc, RZ ;  /* 0xffffff040d027810 */ /* 0x000fc80007ffe0ff */
[----:B------:R-:W-:-:S07]  /*5d50*/  SHF.R.U32.HI R2, RZ, R2, R9 ;  /* 0x00000002ff027219 */ /* 0x000fce0000011609 */
[----:B------:R-:W-:-:S05]  /*5d60*/  @!P0 VIADD R2, R2, 0x1 ;  /* 0x0000000102028836 */ /* 0x000fca0000000000 */
[----:B------:R-:W-:-:S04]  /*5d70*/  @!P1 SHF.L.U32 R2, R2, 0x1, RZ ;  /* 0x0000000102029819 */ /* 0x000fc800000006ff */
[----:B------:R-:W-:Y:S01]  /*5d80*/  LOP3.LUT R9, R2, 0x80000000, R3, 0xf8, !PT ;  /* 0x8000000002097812 */ /* 0x000fe200078ef803 */
[----:B------:R-:W-:Y:S06]  /*5d90*/  BRA `(.L_x_142) ;  /* 0x0000000000047947 */ /* 0x000fec0003800000 */
.L_x_143:
[----:B------:R1:W2:Y:S02]  /*5da0*/  MUFU.RCP R9, R3 ;  /* 0x0000000300097308 */ /* 0x0002a40000001000 */
.L_x_142:
[----:B------:R-:W-:Y:S05]  /*5db0*/  BSYNC.RECONVERGENT B1 ;  /* 0x0000000000017941 */ /* 0x000fea0003800200 */
.L_x_140:
[----:B--2---:R-:W-:Y:S02]  /*5dc0*/  MOV R2, R9 ;  /* 0x0000000900027202 */ /* 0x004fe40000000f00 */
[----:B------:R-:W-:-:S04]  /*5dd0*/  MOV R9, 0x0 ;  /* 0x0000000000097802 */ /* 0x000fc80000000f00 */
[----:B-1----:R-:W-:Y:S05]  /*5de0*/  RET.REL.NODEC R8 `(_Z39flashattn_streaming_16x16_kernel_mw_v11PK6__halfS1_S1_Pfiif) ;  /* 0xffffffa008847950 */ /* 0x002fea0003c3ffff */
.L_x_144:
[----:B------:R-:W-:-:S00]  /*5df0*/  BRA `(.L_x_144) ;  /* 0xfffffffc00fc7947 */ /* 0x000fc0000383ffff */
[----:B------:R-:W-:-:S00]  /*5e00*/  NOP ;  /* 0x0000000000007918 */ /* 0x000fc00000000000 */
[----:B------:R-:W-:-:S00]  /*5e10*/  NOP ;  /* 0x0000000000007918 */ /* 0x000fc00000000000 */
[----:B------:R-:W-:-:S00]  /*5e20*/  NOP ;  /* 0x0000000000007918 */ /* 0x000fc00000000000 */
[----:B------:R-:W-:-:S00]  /*5e30*/  NOP ;  /* 0x0000000000007918 */ /* 0x000fc00000000000 */
[----:B------:R-:W-:-:S00]  /*5e40*/  NOP ;  /* 0x0000000000007918 */ /* 0x000fc00000000000 */
[----:B------:R-:W-:-:S00]  /*5e50*/  NOP ;  /* 0x0000000000007918 */ /* 0x000fc00000000000 */
[----:B------:R-:W-:-:S00]  /*5e60*/  NOP ;  /* 0x0000000000007918 */ /* 0x000fc00000000000 */
[----:B------:R-:W-:-:S00]  /*5e70*/  NOP ;  /* 0x0000000000007918 */ /* 0x000fc00000000000 */
.L_x_145:


//--------------------- .nv.shared._Z39flashattn_streaming_16x16_kernel_mw_v11PK6__halfS1_S1_Pfiif --------------------------
	.section	.nv.shared._Z39flashattn_streaming_16x16_kernel_mw_v11PK6__halfS1_S1_Pfiif,"aw",@nobits
	.sectionflags	@""
	.align	16
.nv.shared._Z39flashattn_streaming_16x16_kernel_mw_v11PK6__halfS1_S1_Pfiif:
	.zero		6272


//--------------------- .nv.shared.reserved.0     --------------------------
	.section	.nv.shared.reserved.0,"aw",@nobits
	.weak		__nv_reservedSMEM_offset_0_alias
	.size		__nv_reservedSMEM_offset_0_alias, 0, 64
	.other		__nv_reservedSMEM_offset_0_alias,@"STO_CUDA_RESERVED_SHARED STV_DEFAULT"
__nv_reservedSMEM_offset_0_alias:
	.zero		0
	.zero		64


//--------------------- .nv.constant0._Z39flashattn_streaming_16x16_kernel_mw_v11PK6__halfS1_S1_Pfiif --------------------------
	.section	.nv.constant0._Z39flashattn_streaming_16x16_kernel_mw_v11PK6__halfS1_S1_Pfiif,"a",@progbits
	.sectionflags	@""
	.align	4
.nv.constant0._Z39flashattn_streaming_16x16_kernel_mw_v11PK6__halfS1_S1_Pfiif:
	.zero		940


//--------------------- SYMBOLS --------------------------

	.type		.nv.reservedSmem.offset0,@object
	.size		.nv.reservedSmem.offset0,0x4
	.type		.nv.reservedSmem.cap,@object
	.size		.nv.reservedSmem.cap,0x4
